// auto-generated by cutlass_sweep.gemm — config: {"arch": "sm_100", "cluster_m": 1, "cluster_n": 1, "dtype": "fp16", "dtype_b": "fp16", "layout": "tn", "stages": 0, "tile_k": 64, "tile_m": 64, "tile_n": 256}
#include "cutlass/cutlass.h"
#include "cutlass/gemm/collective/collective_builder.hpp"
#include "cutlass/gemm/device/gemm_universal_adapter.h"
#include "cutlass/gemm/kernel/gemm_universal.hpp"
#include "cutlass/epilogue/collective/collective_builder.hpp"

using ElemA = cutlass::half_t;
using ElemB = cutlass::half_t;
using ElemCD = cutlass::half_t;
using Acc  = float;
using TileShape    = cute::Shape<cute::_64, cute::_256, cute::_64>;
using ClusterShape = cute::Shape<cute::_1, cute::_1, cute::_1>;

using CollectiveEpilogue = typename cutlass::epilogue::collective::CollectiveBuilder<
    cutlass::arch::Sm100, cutlass::arch::OpClassTensorOp,
    TileShape, ClusterShape,
    cutlass::epilogue::collective::EpilogueTileAuto,
    Acc, Acc,
    ElemCD, cutlass::layout::RowMajor, 128 / cutlass::sizeof_bits<ElemCD>::value,
    ElemCD, cutlass::layout::RowMajor, 128 / cutlass::sizeof_bits<ElemCD>::value,
    cutlass::epilogue::collective::EpilogueScheduleAuto
  >::CollectiveOp;

using CollectiveMainloop = typename cutlass::gemm::collective::CollectiveBuilder<
    cutlass::arch::Sm100, cutlass::arch::OpClassTensorOp,
    ElemA, cutlass::layout::ColumnMajor, 128 / cutlass::sizeof_bits<ElemA>::value,
    ElemB, cutlass::layout::RowMajor, 128 / cutlass::sizeof_bits<ElemB>::value,
    Acc,
    TileShape, ClusterShape,
    cutlass::gemm::collective::StageCountAutoCarveout<static_cast<int>(sizeof(typename CollectiveEpilogue::SharedStorage))>,
    cutlass::gemm::collective::KernelScheduleAuto
  >::CollectiveOp;

using GemmKernel = cutlass::gemm::kernel::GemmUniversal<
    cute::Shape<int,int,int,int>,
    CollectiveMainloop,
    CollectiveEpilogue
>;
using Gemm = cutlass::gemm::device::GemmUniversalAdapter<GemmKernel>;

// Force the device kernel symbol into the cubin without needing a host main.
auto* _anchor = &cutlass::device_kernel<GemmKernel>;


// ===== COMPILED SASS (sm_100a) =====

	.target	sm_100a

	.elftype	@"ET_EXEC"


//--------------------- .note.nv.tkinfo           --------------------------
	.section	.note.nv.tkinfo,"",@"SHT_NOTE"
	.sectionflags	@"SHF_NOTE_NV_TKINFO"
	.tkinfo
        /*0018*/ 	.word	0x00000002
        /*0030*/ 	.string	""
        /*0030*/ 	.string	"ptxas"
        /*0030*/ 	.string	"Cuda compilation tools, release 13.0, V13.0.88"
        /*0030*/ 	.string	"Build cuda_13.0.r13.0/compiler.36424714_0"
        /*0030*/ 	.string	"-arch sm_100a -m 64 "



//--------------------- .note.nv.cuinfo           --------------------------
	.section	.note.nv.cuinfo,"",@"SHT_NOTE"
	.sectionflags	@"SHF_NOTE_NV_CUINFO"
        /*0018*/ 	.short	0x0002
        /*001a*/ 	.short	0x0064
        /*001c*/ 	.short	0x0082
	.zero		2


//--------------------- .nv.info                  --------------------------
	.section	.nv.info,"",@"SHT_CUDA_INFO"
	.align	4


	//----- nvinfo : EIATTR_REGCOUNT
	.align		4
        /*0000*/ 	.byte	0x04, 0x2f
        /*0002*/ 	.short	(.L_19 - .L_18)
	.align		4
.L_18:
        /*0004*/ 	.word	index@(_ZN7cutlass13device_kernelINS_4gemm6kernel13GemmUniversalIN4cute5tupleIJiiiiEEENS1_10collective13CollectiveMmaINS1_35MainloopSm100TmaUmmaWarpSpecializedILi4ELi2ELi4ENS5_IJNS4_1CILi1EEESB_SB_EEEEENS5_IJNSA_ILi64EEENSA_ILi256EEESE_EEENS_6half_tENS5_IJSB_llEEESH_SI_NS4_8TiledMMAINS4_8MMA_AtomIJNS4_20SM100_MMA_F16BF16_SSISH_SH_fLi64ELi256ELNS4_4UMMA5MajorE1ELSN_1ELNSM_7ScaleInE0ELSO_0EEEEEENS4_6LayoutISC_NS5_IJNSA_ILi0EEESS_SS_EEEEENS5_IJNS4_10UnderscoreESV_SV_EEEEENS4_13SM90_TMA_LOADENS4_14ComposedLayoutINS4_7SwizzleILi3ELi4ELi3EEENS4_18smem_ptr_flag_bitsILi16EEENSR_INS5_IJSE_NSA_ILi8EEEEEENS5_IJSB_SE_EEEEEEEvNS4_8identityESY_S18_vS19_EENS_8epilogue10collective18CollectiveEpilogueINS1B_23Sm100TmaWarpSpecializedILi4ELi2ELi32ELb1ELb0EEEJSG_NS5_IJNSR_ISE_SB_EES1G_EEESH_NS5_IJlSB_lEEESH_S1I_NS1B_6fusion15FusionCallbacksIS1F_NS1J_17LinearCombinationISH_fSH_fLNS_15FloatRoundStyleE2EEESG_S1H_JEEENS4_5SM1004TMEM4LOAD26SM100_TMEM_LOAD_16dp256b8xESY_NSZ_IS11_S13_NSR_INS5_IJS14_SE_EEENS5_IJSE_SB_EEEEEEENS4_17SM75_U32x4_LDSM_NENS4_14SM90_TMA_STOREES1W_NS4_17SM90_U32x4_STSM_NENS4_39AutoVectorizingCopyWithAssumedAlignmentILi128EEEEEEvvEEEEvNT_6ParamsE)
        /*0008*/ 	.word	0x00000070


	//----- nvinfo : EIATTR_FRAME_SIZE
	.align		4
.L_19:
        /*000c*/ 	.byte	0x04, 0x11
        /*000e*/ 	.short	(.L_21 - .L_20)
	.align		4
.L_20:
        /*0010*/ 	.word	index@($__internal_2_$__cuda_sm10x_tcgen05_guardrail_trap_unallocated_columns_being_dealloced)
        /*0014*/ 	.word	0x00000000


	//----- nvinfo : EIATTR_FRAME_SIZE
	.align		4
.L_21:
        /*0018*/ 	.byte	0x04, 0x11
        /*001a*/ 	.short	(.L_23 - .L_22)
	.align		4
.L_22:
        /*001c*/ 	.word	index@($__internal_1_$__cuda_sm10x_tcgen05_guardrail_trap_phase_invalid_during_alloc)
        /*0020*/ 	.word	0x00000000


	//----- nvinfo : EIATTR_FRAME_SIZE
	.align		4
.L_23:
        /*0024*/ 	.byte	0x04, 0x11
        /*0026*/ 	.short	(.L_25 - .L_24)
	.align		4
.L_24:
        /*0028*/ 	.word	index@($__internal_0_$__cuda_sm10x_tcgen05_guardrail_trap_col_being_dealloced_not_returned_by_alloc)
        /*002c*/ 	.word	0x00000000


	//----- nvinfo : EIATTR_FRAME_SIZE
	.align		4
.L_25:
        /*0030*/ 	.byte	0x04, 0x11
        /*0032*/ 	.short	(.L_27 - .L_26)
	.align		4
.L_26:
        /*0034*/ 	.word	index@(_ZN7cutlass13device_kernelINS_4gemm6kernel13GemmUniversalIN4cute5tupleIJiiiiEEENS1_10collective13CollectiveMmaINS1_35MainloopSm100TmaUmmaWarpSpecializedILi4ELi2ELi4ENS5_IJNS4_1CILi1EEESB_SB_EEEEENS5_IJNSA_ILi64EEENSA_ILi256EEESE_EEENS_6half_tENS5_IJSB_llEEESH_SI_NS4_8TiledMMAINS4_8MMA_AtomIJNS4_20SM100_MMA_F16BF16_SSISH_SH_fLi64ELi256ELNS4_4UMMA5MajorE1ELSN_1ELNSM_7ScaleInE0ELSO_0EEEEEENS4_6LayoutISC_NS5_IJNSA_ILi0EEESS_SS_EEEEENS5_IJNS4_10UnderscoreESV_SV_EEEEENS4_13SM90_TMA_LOADENS4_14ComposedLayoutINS4_7SwizzleILi3ELi4ELi3EEENS4_18smem_ptr_flag_bitsILi16EEENSR_INS5_IJSE_NSA_ILi8EEEEEENS5_IJSB_SE_EEEEEEEvNS4_8identityESY_S18_vS19_EENS_8epilogue10collective18CollectiveEpilogueINS1B_23Sm100TmaWarpSpecializedILi4ELi2ELi32ELb1ELb0EEEJSG_NS5_IJNSR_ISE_SB_EES1G_EEESH_NS5_IJlSB_lEEESH_S1I_NS1B_6fusion15FusionCallbacksIS1F_NS1J_17LinearCombinationISH_fSH_fLNS_15FloatRoundStyleE2EEESG_S1H_JEEENS4_5SM1004TMEM4LOAD26SM100_TMEM_LOAD_16dp256b8xESY_NSZ_IS11_S13_NSR_INS5_IJS14_SE_EEENS5_IJSE_SB_EEEEEEENS4_17SM75_U32x4_LDSM_NENS4_14SM90_TMA_STOREES1W_NS4_17SM90_U32x4_STSM_NENS4_39AutoVectorizingCopyWithAssumedAlignmentILi128EEEEEEvvEEEEvNT_6ParamsE)
        /*0038*/ 	.word	0x00000000


	//----- nvinfo : EIATTR_MIN_STACK_SIZE
	.align		4
.L_27:
        /*003c*/ 	.byte	0x04, 0x12
        /*003e*/ 	.short	(.L_29 - .L_28)
	.align		4
.L_28:
        /*0040*/ 	.word	index@(_ZN7cutlass13device_kernelINS_4gemm6kernel13GemmUniversalIN4cute5tupleIJiiiiEEENS1_10collective13CollectiveMmaINS1_35MainloopSm100TmaUmmaWarpSpecializedILi4ELi2ELi4ENS5_IJNS4_1CILi1EEESB_SB_EEEEENS5_IJNSA_ILi64EEENSA_ILi256EEESE_EEENS_6half_tENS5_IJSB_llEEESH_SI_NS4_8TiledMMAINS4_8MMA_AtomIJNS4_20SM100_MMA_F16BF16_SSISH_SH_fLi64ELi256ELNS4_4UMMA5MajorE1ELSN_1ELNSM_7ScaleInE0ELSO_0EEEEEENS4_6LayoutISC_NS5_IJNSA_ILi0EEESS_SS_EEEEENS5_IJNS4_10UnderscoreESV_SV_EEEEENS4_13SM90_TMA_LOADENS4_14ComposedLayoutINS4_7SwizzleILi3ELi4ELi3EEENS4_18smem_ptr_flag_bitsILi16EEENSR_INS5_IJSE_NSA_ILi8EEEEEENS5_IJSB_SE_EEEEEEEvNS4_8identityESY_S18_vS19_EENS_8epilogue10collective18CollectiveEpilogueINS1B_23Sm100TmaWarpSpecializedILi4ELi2ELi32ELb1ELb0EEEJSG_NS5_IJNSR_ISE_SB_EES1G_EEESH_NS5_IJlSB_lEEESH_S1I_NS1B_6fusion15FusionCallbacksIS1F_NS1J_17LinearCombinationISH_fSH_fLNS_15FloatRoundStyleE2EEESG_S1H_JEEENS4_5SM1004TMEM4LOAD26SM100_TMEM_LOAD_16dp256b8xESY_NSZ_IS11_S13_NSR_INS5_IJS14_SE_EEENS5_IJSE_SB_EEEEEEENS4_17SM75_U32x4_LDSM_NENS4_14SM90_TMA_STOREES1W_NS4_17SM90_U32x4_STSM_NENS4_39AutoVectorizingCopyWithAssumedAlignmentILi128EEEEEEvvEEEEvNT_6ParamsE)
        /*0044*/ 	.word	0x00000000
.L_29:


//--------------------- .nv.compat                --------------------------
	.section	.nv.compat,"",@"SHT_CUDA_COMPAT_INFO"
	.align	4
        /*0000*/ 	.byte	0x02, 0x09, 0x01, 0x00, 0x02, 0x02, 0x02, 0x00, 0x02, 0x05, 0x05, 0x00, 0x03, 0x07, 0x01, 0x01
        /*0010*/ 	.byte	0x02, 0x03, 0x01, 0x00, 0x02, 0x06, 0x01, 0x00, 0x04, 0x0b, 0x08, 0x00, 0x09, 0x00, 0x00, 0x00
        /*0020*/ 	.byte	0x00, 0x00, 0x00, 0x00


//--------------------- .nv.info._ZN7cutlass13device_kernelINS_4gemm6kernel13GemmUniversalIN4cute5tupleIJiiiiEEENS1_10collective13CollectiveMmaINS1_35MainloopSm100TmaUmmaWarpSpecializedILi4ELi2ELi4ENS5_IJNS4_1CILi1EEESB_SB_EEEEENS5_IJNSA_ILi64EEENSA_ILi256EEESE_EEENS_6half_tENS5_IJSB_llEEESH_SI_NS4_8TiledMMAINS4_8MMA_AtomIJNS4_20SM100_MMA_F16BF16_SSISH_SH_fLi64ELi256ELNS4_4UMMA5MajorE1ELSN_1ELNSM_7ScaleInE0ELSO_0EEEEEENS4_6LayoutISC_NS5_IJNSA_ILi0EEESS_SS_EEEEENS5_IJNS4_10UnderscoreESV_SV_EEEEENS4_13SM90_TMA_LOADENS4_14ComposedLayoutINS4_7SwizzleILi3ELi4ELi3EEENS4_18smem_ptr_flag_bitsILi16EEENSR_INS5_IJSE_NSA_ILi8EEEEEENS5_IJSB_SE_EEEEEEEvNS4_8identityESY_S18_vS19_EENS_8epilogue10collective18CollectiveEpilogueINS1B_23Sm100TmaWarpSpecializedILi4ELi2ELi32ELb1ELb0EEEJSG_NS5_IJNSR_ISE_SB_EES1G_EEESH_NS5_IJlSB_lEEESH_S1I_NS1B_6fusion15FusionCallbacksIS1F_NS1J_17LinearCombinationISH_fSH_fLNS_15FloatRoundStyleE2EEESG_S1H_JEEENS4_5SM1004TMEM4LOAD26SM100_TMEM_LOAD_16dp256b8xESY_NSZ_IS11_S13_NSR_INS5_IJS14_SE_EEENS5_IJSE_SB_EEEEEEENS4_17SM75_U32x4_LDSM_NENS4_14SM90_TMA_STOREES1W_NS4_17SM90_U32x4_STSM_NENS4_39AutoVectorizingCopyWithAssumedAlignmentILi128EEEEEEvvEEEEvNT_6ParamsE --------------------------
	.section	.nv.info._ZN7cutlass13device_kernelINS_4gemm6kernel13GemmUniversalIN4cute5tupleIJiiiiEEENS1_10collective13CollectiveMmaINS1_35MainloopSm100TmaUmmaWarpSpecializedILi4ELi2ELi4ENS5_IJNS4_1CILi1EEESB_SB_EEEEENS5_IJNSA_ILi64EEENSA_ILi256EEESE_EEENS_6half_tENS5_IJSB_llEEESH_SI_NS4_8TiledMMAINS4_8MMA_AtomIJNS4_20SM100_MMA_F16BF16_SSISH_SH_fLi64ELi256ELNS4_4UMMA5MajorE1ELSN_1ELNSM_7ScaleInE0ELSO_0EEEEEENS4_6LayoutISC_NS5_IJNSA_ILi0EEESS_SS_EEEEENS5_IJNS4_10UnderscoreESV_SV_EEEEENS4_13SM90_TMA_LOADENS4_14ComposedLayoutINS4_7SwizzleILi3ELi4ELi3EEENS4_18smem_ptr_flag_bitsILi16EEENSR_INS5_IJSE_NSA_ILi8EEEEEENS5_IJSB_SE_EEEEEEEvNS4_8identityESY_S18_vS19_EENS_8epilogue10collective18CollectiveEpilogueINS1B_23Sm100TmaWarpSpecializedILi4ELi2ELi32ELb1ELb0EEEJSG_NS5_IJNSR_ISE_SB_EES1G_EEESH_NS5_IJlSB_lEEESH_S1I_NS1B_6fusion15FusionCallbacksIS1F_NS1J_17LinearCombinationISH_fSH_fLNS_15FloatRoundStyleE2EEESG_S1H_JEEENS4_5SM1004TMEM4LOAD26SM100_TMEM_LOAD_16dp256b8xESY_NSZ_IS11_S13_NSR_INS5_IJS14_SE_EEENS5_IJSE_SB_EEEEEEENS4_17SM75_U32x4_LDSM_NENS4_14SM90_TMA_STOREES1W_NS4_17SM90_U32x4_STSM_NENS4_39AutoVectorizingCopyWithAssumedAlignmentILi128EEEEEEvvEEEEvNT_6ParamsE,"",@"SHT_CUDA_INFO"
	.sectionflags	@""
	.align	4


	//----- nvinfo : EIATTR_CUDA_API_VERSION
	.align		4
        /*0000*/ 	.byte	0x04, 0x37
        /*0002*/ 	.short	(.L_31 - .L_30)
.L_30:
        /*0004*/ 	.word	0x00000082


	//----- nvinfo : EIATTR_KPARAM_INFO
	.align		4
.L_31:
        /*0008*/ 	.byte	0x04, 0x17
        /*000a*/ 	.short	(.L_33 - .L_32)
.L_32:
        /*000c*/ 	.word	0x00000000
        /*0010*/ 	.short	0x0000
        /*0012*/ 	.short	0x0000
        /*0014*/ 	.byte	0x00, 0xf0, 0x01, 0x20


	//----- nvinfo : EIATTR_AT_ENTRY_FRAGMENTS
	.align		4
.L_33:
        /*0018*/ 	.byte	0x04, 0x4f
        /*001a*/ 	.short	(.L_35 - .L_34)


	//   ....[0]....
.L_34:
        /*001c*/ 	.word	0x00000006


	//----- nvinfo : EIATTR_RESERVED_SMEM_USED
	.align		4
.L_35:
        /*0020*/ 	.byte	0x01, 0x41
	.zero		2


	//----- nvinfo : EIATTR_SPARSE_MMA_MASK
	.align		4
        /*0024*/ 	.byte	0x03, 0x50
        /*0026*/ 	.short	0x0000


	//----- nvinfo : EIATTR_TCGEN05_1CTA_USED
	.align		4
        /*0028*/ 	.byte	0x01, 0x51
	.zero		2


	//----- nvinfo : EIATTR_MAXREG_COUNT
	.align		4
        /*002c*/ 	.byte	0x03, 0x1b
        /*002e*/ 	.short	0x00ff


	//----- nvinfo : EIATTR_NUM_BARRIERS
	.align		4
        /*0030*/ 	.byte	0x02, 0x4c
        /*0032*/ 	.byte	0x07
	.zero		1


	//----- nvinfo : EIATTR_EXTERNS
	.align		4
        /*0034*/ 	.byte	0x04, 0x0f
        /*0036*/ 	.short	(.L_37 - .L_36)


	//   ....[0]....
	.align		4
.L_36:
        /*0038*/ 	.word	index@(__assertfail)


	//----- nvinfo : EIATTR_MERCURY_ISA_VERSION
	.align		4
.L_37:
        /*003c*/ 	.byte	0x03, 0x5f
        /*003e*/ 	.short	0x0101


	//----- nvinfo : EIATTR_INT_WARP_WIDE_INSTR_OFFSETS
	.align		4
        /*0040*/ 	.byte	0x04, 0x31
        /*0042*/ 	.short	(.L_39 - .L_38)


	//   ....[0]....
.L_38:
        /*0044*/ 	.word	0x00002000


	//   ....[1]....
        /*0048*/ 	.word	0x00003a90


	//   ....[2]....
        /*004c*/ 	.word	0x00003ac0


	//   ....[3]....
        /*0050*/ 	.word	0x00003b10


	//   ....[4]....
        /*0054*/ 	.word	0x00004430


	//   ....[5]....
        /*0058*/ 	.word	0x00004490


	//   ....[6]....
        /*005c*/ 	.word	0x00004580


	//   ....[7]....
        /*0060*/ 	.word	0x000045f0


	//   ....[8]....
        /*0064*/ 	.word	0x00004700


	//   ....[9]....
        /*0068*/ 	.word	0x00004790


	//   ....[10]....
        /*006c*/ 	.word	0x00004960


	//   ....[11]....
        /*0070*/ 	.word	0x00004ac0


	//----- nvinfo : EIATTR_COOP_GROUP_MASK_REGIDS
	.align		4
.L_39:
        /*0074*/ 	.byte	0x04, 0x29
        /*0076*/ 	.short	(.L_41 - .L_40)


	//   ....[0]....
.L_40:
        /*0078*/ 	.word	0xffffffff


	//   ....[1]....
        /*007c*/ 	.word	0xffffffff


	//   ....[2]....
        /*0080*/ 	.word	0xffffffff


	//   ....[3]....
        /*0084*/ 	.word	0xffffffff


	//   ....[4]....
        /*0088*/ 	.word	0xffffffff


	//   ....[5]....
        /*008c*/ 	.word	0xffffffff


	//   ....[6]....
        /*0090*/ 	.word	0xffffffff


	//   ....[7]....
        /*0094*/ 	.word	0xffffffff


	//   ....[8]....
        /*0098*/ 	.word	0xffffffff


	//   ....[9]....
        /*009c*/ 	.word	0xffffffff


	//   ....[10]....
        /*00a0*/ 	.word	0xffffffff


	//   ....[11]....
        /*00a4*/ 	.word	0xffffffff


	//   ....[12]....
        /*00a8*/ 	.word	0xffffffff


	//----- nvinfo : EIATTR_COOP_GROUP_INSTR_OFFSETS
	.align		4
.L_41:
        /*00ac*/ 	.byte	0x04, 0x28
        /*00ae*/ 	.short	(.L_43 - .L_42)


	//   ....[0]....
.L_42:
        /*00b0*/ 	.word	0x00000090


	//   ....[1]....
        /*00b4*/ 	.word	0x000004d0


	//   ....[2]....
        /*00b8*/ 	.word	0x00000640


	//   ....[3]....
        /*00bc*/ 	.word	0x000007e0


	//   ....[4]....
        /*00c0*/ 	.word	0x000008e0


	//   ....[5]....
        /*00c4*/ 	.word	0x00000a50


	//   ....[6]....
        /*00c8*/ 	.word	0x00000bf0


	//   ....[7]....
        /*00cc*/ 	.word	0x00001ee0


	//   ....[8]....
        /*00d0*/ 	.word	0x00002cc0


	//   ....[9]....
        /*00d4*/ 	.word	0x00002ed0


	//   ....[10]....
        /*00d8*/ 	.word	0x00002f00


	//   ....[11]....
        /*00dc*/ 	.word	0x00003980


	//   ....[12]....
        /*00e0*/ 	.word	0x00003bb0


	//----- nvinfo : EIATTR_VRC_CTA_INIT_COUNT
	.align		4
.L_43:
        /*00e4*/ 	.byte	0x02, 0x4a
        /*00e6*/ 	.byte	0x80
	.zero		1


	//----- nvinfo : EIATTR_SYSCALL_OFFSETS
	.align		4
        /*00e8*/ 	.byte	0x04, 0x46
        /*00ea*/ 	.short	(.L_45 - .L_44)


	//   ....[0]....
.L_44:
        /*00ec*/ 	.word	0x00005570


	//   ....[1]....
        /*00f0*/ 	.word	0x00005660


	//   ....[2]....
        /*00f4*/ 	.word	0x00005e90


	//   ....[3]....
        /*00f8*/ 	.word	0x00006b50


	//   ....[4]....
        /*00fc*/ 	.word	0x000077b0


	//   ....[5]....
        /*0100*/ 	.word	0x00008410


	//----- nvinfo : EIATTR_MBARRIER_INSTR_OFFSETS
	.align		4
.L_45:
        /*0104*/ 	.byte	0x04, 0x39
        /*0106*/ 	.short	(.L_47 - .L_46)


	//   ....[0]....
.L_46:
        /*0108*/ 	.word	0x000005b0
        /*010c*/ 	.word	0x000000ff
        /*0110*/ 	.word	0x00000000
        /*0114*/ 	.short	0x0100
        /*0116*/ 	.byte	0x05
	.zero		1


	//   ....[1]....
        /*0118*/ 	.word	0x000005c0
        /*011c*/ 	.word	0x000000ff
        /*0120*/ 	.word	0x00000020
        /*0124*/ 	.short	0x0100
        /*0126*/ 	.byte	0x05
	.zero		1


	//   ....[2]....
        /*0128*/ 	.word	0x000005d0
        /*012c*/ 	.word	0x000000ff
        /*0130*/ 	.word	0x00000008
        /*0134*/ 	.short	0x0100
        /*0136*/ 	.byte	0x05
	.zero		1


	//   ....[3]....
        /*0138*/ 	.word	0x000005e0
        /*013c*/ 	.word	0x000000ff
        /*0140*/ 	.word	0x00000028
        /*0144*/ 	.short	0x0100
        /*0146*/ 	.byte	0x05
	.zero		1


	//   ....[4]....
        /*0148*/ 	.word	0x000005f0
        /*014c*/ 	.word	0x000000ff
        /*0150*/ 	.word	0x00000010
        /*0154*/ 	.short	0x0100
        /*0156*/ 	.byte	0x05
	.zero		1


	//   ....[5]....
        /*0158*/ 	.word	0x00000600
        /*015c*/ 	.word	0x000000ff
        /*0160*/ 	.word	0x00000030
        /*0164*/ 	.short	0x0100
        /*0166*/ 	.byte	0x05
	.zero		1


	//   ....[6]....
        /*0168*/ 	.word	0x00000610
        /*016c*/ 	.word	0x000000ff
        /*0170*/ 	.word	0x00000018
        /*0174*/ 	.short	0x0100
        /*0176*/ 	.byte	0x05
	.zero		1


	//   ....[7]....
        /*0178*/ 	.word	0x00000620
        /*017c*/ 	.word	0x000000ff
        /*0180*/ 	.word	0x00000038
        /*0184*/ 	.short	0x0100
        /*0186*/ 	.byte	0x05
	.zero		1


	//   ....[8]....
        /*0188*/ 	.word	0x00000750
        /*018c*/ 	.word	0x000000ff
        /*0190*/ 	.word	0x00000040
        /*0194*/ 	.short	0x0100
        /*0196*/ 	.byte	0x07
	.zero		1


	//   ....[9]....
        /*0198*/ 	.word	0x00000760
        /*019c*/ 	.word	0x000000ff
        /*01a0*/ 	.word	0x00000060
        /*01a4*/ 	.short	0x0100
        /*01a6*/ 	.byte	0x07
	.zero		1


	//   ....[10]....
        /*01a8*/ 	.word	0x00000770
        /*01ac*/ 	.word	0x000000ff
        /*01b0*/ 	.word	0x00000048
        /*01b4*/ 	.short	0x0100
        /*01b6*/ 	.byte	0x07
	.zero		1


	//   ....[11]....
        /*01b8*/ 	.word	0x00000780
        /*01bc*/ 	.word	0x000000ff
        /*01c0*/ 	.word	0x00000068
        /*01c4*/ 	.short	0x0100
        /*01c6*/ 	.byte	0x07
	.zero		1


	//   ....[12]....
        /*01c8*/ 	.word	0x00000790
        /*01cc*/ 	.word	0x000000ff
        /*01d0*/ 	.word	0x00000050
        /*01d4*/ 	.short	0x0100
        /*01d6*/ 	.byte	0x07
	.zero		1


	//   ....[13]....
        /*01d8*/ 	.word	0x000007a0
        /*01dc*/ 	.word	0x000000ff
        /*01e0*/ 	.word	0x00000070
        /*01e4*/ 	.short	0x0100
        /*01e6*/ 	.byte	0x07
	.zero		1


	//   ....[14]....
        /*01e8*/ 	.word	0x000007b0
        /*01ec*/ 	.word	0x000000ff
        /*01f0*/ 	.word	0x00000058
        /*01f4*/ 	.short	0x0100
        /*01f6*/ 	.byte	0x07
	.zero		1


	//   ....[15]....
        /*01f8*/ 	.word	0x000007c0
        /*01fc*/ 	.word	0x000000ff
        /*0200*/ 	.word	0x00000078
        /*0204*/ 	.short	0x0100
        /*0206*/ 	.byte	0x07
	.zero		1


	//   ....[16]....
        /*0208*/ 	.word	0x000008b0
        /*020c*/ 	.word	0x000000ff
        /*0210*/ 	.word	0x00000080
        /*0214*/ 	.short	0x0100
        /*0216*/ 	.byte	0x05
	.zero		1


	//   ....[17]....
        /*0218*/ 	.word	0x000008c0
        /*021c*/ 	.word	0x000000ff
        /*0220*/ 	.word	0x00000088
        /*0224*/ 	.short	0x0100
        /*0226*/ 	.byte	0x05
	.zero		1


	//   ....[18]....
        /*0228*/ 	.word	0x00000a00
        /*022c*/ 	.word	0x000000ff
        /*0230*/ 	.word	0x00000090
        /*0234*/ 	.short	0x0100
        /*0236*/ 	.byte	0x05
	.zero		1


	//   ....[19]....
        /*0238*/ 	.word	0x00000a10
        /*023c*/ 	.word	0x000000ff
        /*0240*/ 	.word	0x000000a0
        /*0244*/ 	.short	0x0100
        /*0246*/ 	.byte	0x05
	.zero		1


	//   ....[20]....
        /*0248*/ 	.word	0x00000a20
        /*024c*/ 	.word	0x000000ff
        /*0250*/ 	.word	0x00000098
        /*0254*/ 	.short	0x0100
        /*0256*/ 	.byte	0x05
	.zero		1


	//   ....[21]....
        /*0258*/ 	.word	0x00000a30
        /*025c*/ 	.word	0x000000ff
        /*0260*/ 	.word	0x000000a8
        /*0264*/ 	.short	0x0100
        /*0266*/ 	.byte	0x05
	.zero		1


	//   ....[22]....
        /*0268*/ 	.word	0x00000b60
        /*026c*/ 	.word	0x000000ff
        /*0270*/ 	.word	0x000000b0
        /*0274*/ 	.short	0x0100
        /*0276*/ 	.byte	0x07
	.zero		1


	//   ....[23]....
        /*0278*/ 	.word	0x00000b70
        /*027c*/ 	.word	0x000000ff
        /*0280*/ 	.word	0x000000d0
        /*0284*/ 	.short	0x0100
        /*0286*/ 	.byte	0x07
	.zero		1


	//   ....[24]....
        /*0288*/ 	.word	0x00000b80
        /*028c*/ 	.word	0x000000ff
        /*0290*/ 	.word	0x000000b8
        /*0294*/ 	.short	0x0100
        /*0296*/ 	.byte	0x07
	.zero		1


	//   ....[25]....
        /*0298*/ 	.word	0x00000b90
        /*029c*/ 	.word	0x000000ff
        /*02a0*/ 	.word	0x000000d8
        /*02a4*/ 	.short	0x0100
        /*02a6*/ 	.byte	0x07
	.zero		1


	//   ....[26]....
        /*02a8*/ 	.word	0x00000ba0
        /*02ac*/ 	.word	0x000000ff
        /*02b0*/ 	.word	0x000000c0
        /*02b4*/ 	.short	0x0100
        /*02b6*/ 	.byte	0x07
	.zero		1


	//   ....[27]....
        /*02b8*/ 	.word	0x00000bb0
        /*02bc*/ 	.word	0x000000ff
        /*02c0*/ 	.word	0x000000e0
        /*02c4*/ 	.short	0x0100
        /*02c6*/ 	.byte	0x07
	.zero		1


	//   ....[28]....
        /*02c8*/ 	.word	0x00000bc0
        /*02cc*/ 	.word	0x000000ff
        /*02d0*/ 	.word	0x000000c8
        /*02d4*/ 	.short	0x0100
        /*02d6*/ 	.byte	0x07
	.zero		1


	//   ....[29]....
        /*02d8*/ 	.word	0x00000bd0
        /*02dc*/ 	.word	0x000000ff
        /*02e0*/ 	.word	0x000000e8
        /*02e4*/ 	.short	0x0100
        /*02e6*/ 	.byte	0x07
	.zero		1


	//   ....[30]....
        /*02e8*/ 	.word	0x00000cc0
        /*02ec*/ 	.word	0x000000ff
        /*02f0*/ 	.word	0x000000f0
        /*02f4*/ 	.short	0x0100
        /*02f6*/ 	.byte	0x05
	.zero		1


	//   ....[31]....
        /*02f8*/ 	.word	0x00000cd0
        /*02fc*/ 	.word	0x000000ff
        /*0300*/ 	.word	0x00000100
        /*0304*/ 	.short	0x0100
        /*0306*/ 	.byte	0x05
	.zero		1


	//   ....[32]....
        /*0308*/ 	.word	0x00000ce0
        /*030c*/ 	.word	0x000000ff
        /*0310*/ 	.word	0x000000f8
        /*0314*/ 	.short	0x0100
        /*0316*/ 	.byte	0x05
	.zero		1


	//   ....[33]....
        /*0318*/ 	.word	0x00000cf0
        /*031c*/ 	.word	0x000000ff
        /*0320*/ 	.word	0x00000108
        /*0324*/ 	.short	0x0100
        /*0326*/ 	.byte	0x05
	.zero		1


	//   ....[34]....
        /*0328*/ 	.word	0x000015c0
        /*032c*/ 	.word	0x00000002
        /*0330*/ 	.word	0x00000100
        /*0334*/ 	.short	0x010a
        /*0336*/ 	.byte	0xff
	.zero		1


	//   ....[35]....
        /*0338*/ 	.word	0x000015f0
        /*033c*/ 	.word	0x00000002
        /*0340*/ 	.word	0x000000f0
        /*0344*/ 	.short	0x0101
        /*0346*/ 	.byte	0xff
	.zero		1


	//   ....[36]....
        /*0348*/ 	.word	0x000016c0
        /*034c*/ 	.word	0x000000ff
        /*0350*/ 	.word	0x00000020
        /*0354*/ 	.short	0x010a
        /*0356*/ 	.byte	0x08
	.zero		1


	//   ....[37]....
        /*0358*/ 	.word	0x00001790
        /*035c*/ 	.word	0x000000ff
        /*0360*/ 	.word	0x00000020
        /*0364*/ 	.short	0x010a
        /*0366*/ 	.byte	0x29
	.zero		1


	//   ....[38]....
        /*0368*/ 	.word	0x000018e0
        /*036c*/ 	.word	0x000000ff
        /*0370*/ 	.word	0x00000020
        /*0374*/ 	.short	0x010a
        /*0376*/ 	.byte	0x08
	.zero		1


	//   ....[39]....
        /*0378*/ 	.word	0x00001ae0
        /*037c*/ 	.word	0x000000ff
        /*0380*/ 	.word	0x00000088
        /*0384*/ 	.short	0x0101
        /*0386*/ 	.byte	0x04
	.zero		1


	//   ....[40]....
        /*0388*/ 	.word	0x00001b00
        /*038c*/ 	.word	0x000000ff
        /*0390*/ 	.word	0x00000020
        /*0394*/ 	.short	0x010a
        /*0396*/ 	.byte	0x08
	.zero		1


	//   ....[41]....
        /*0398*/ 	.word	0x00001bb0
        /*039c*/ 	.word	0x000000ff
        /*03a0*/ 	.word	0x00000020
        /*03a4*/ 	.short	0x010a
        /*03a6*/ 	.byte	0x29
	.zero		1


	//   ....[42]....
        /*03a8*/ 	.word	0x00001d00
        /*03ac*/ 	.word	0x000000ff
        /*03b0*/ 	.word	0x00000020
        /*03b4*/ 	.short	0x010a
        /*03b6*/ 	.byte	0x08
	.zero		1


	//   ....[43]....
        /*03b8*/ 	.word	0x00001f10
        /*03bc*/ 	.word	0x00000002
        /*03c0*/ 	.word	0x00000090
        /*03c4*/ 	.short	0x010a
        /*03c6*/ 	.byte	0xff
	.zero		1


	//   ....[44]....
        /*03c8*/ 	.word	0x00001fd0
        /*03cc*/ 	.word	0x00000002
        /*03d0*/ 	.word	0x00000000
        /*03d4*/ 	.short	0x0101
        /*03d6*/ 	.byte	0xff
	.zero		1


	//   ....[45]....
        /*03d8*/ 	.word	0x00002530
        /*03dc*/ 	.word	0x000000ff
        /*03e0*/ 	.word	0x00000000
        /*03e4*/ 	.short	0x010a
        /*03e6*/ 	.byte	0x05
	.zero		1


	//   ....[46]....
        /*03e8*/ 	.word	0x000025c0
        /*03ec*/ 	.word	0x000000ff
        /*03f0*/ 	.word	0x00000000
        /*03f4*/ 	.short	0x010a
        /*03f6*/ 	.byte	0x05
	.zero		1


	//   ....[47]....
        /*03f8*/ 	.word	0x00002650
        /*03fc*/ 	.word	0x000000ff
        /*0400*/ 	.word	0x00000000
        /*0404*/ 	.short	0x010a
        /*0406*/ 	.byte	0x05
	.zero		1


	//   ....[48]....
        /*0408*/ 	.word	0x000026f0
        /*040c*/ 	.word	0x00000000
        /*0410*/ 	.word	0x00000000
        /*0414*/ 	.short	0x010a
        /*0416*/ 	.byte	0xff
	.zero		1


	//   ....[49]....
        /*0418*/ 	.word	0x00002810
        /*041c*/ 	.word	0x00000000
        /*0420*/ 	.word	0x000000f0
        /*0424*/ 	.short	0x010a
        /*0426*/ 	.byte	0xff
	.zero		1


	//   ....[50]....
        /*0428*/ 	.word	0x00002880
        /*042c*/ 	.word	0x00000000
        /*0430*/ 	.word	0x00000000
        /*0434*/ 	.short	0x0101
        /*0436*/ 	.byte	0xff
	.zero		1


	//   ....[51]....
        /*0438*/ 	.word	0x000028a0
        /*043c*/ 	.word	0x000000ff
        /*0440*/ 	.word	0x000000a0
        /*0444*/ 	.short	0x010a
        /*0446*/ 	.byte	0x05
	.zero		1


	//   ....[52]....
        /*0448*/ 	.word	0x000029c0
        /*044c*/ 	.word	0x00000000
        /*0450*/ 	.word	0x00000090
        /*0454*/ 	.short	0x010a
        /*0456*/ 	.byte	0xff
	.zero		1


	//   ....[53]....
        /*0458*/ 	.word	0x00002ac0
        /*045c*/ 	.word	0x00000000
        /*0460*/ 	.word	0x00000000
        /*0464*/ 	.short	0x0101
        /*0466*/ 	.byte	0xff
	.zero		1


	//   ....[54]....
        /*0468*/ 	.word	0x00002b50
        /*046c*/ 	.word	0x000000ff
        /*0470*/ 	.word	0x000000a0
        /*0474*/ 	.short	0x0106
        /*0476*/ 	.byte	0x05
	.zero		1


	//   ....[55]....
        /*0478*/ 	.word	0x00002b70
        /*047c*/ 	.word	0x000000ff
        /*0480*/ 	.word	0x000000a0
        /*0484*/ 	.short	0x010a
        /*0486*/ 	.byte	0x05
	.zero		1


	//   ....[56]....
        /*0488*/ 	.word	0x00002c00
        /*048c*/ 	.word	0x000000ff
        /*0490*/ 	.word	0x000000a0
        /*0494*/ 	.short	0x0106
        /*0496*/ 	.byte	0x04
	.zero		1


	//   ....[57]....
        /*0498*/ 	.word	0x00002c40
        /*049c*/ 	.word	0x00000000
        /*04a0*/ 	.word	0x000000a0
        /*04a4*/ 	.short	0x010a
        /*04a6*/ 	.byte	0xff
	.zero		1


	//   ....[58]....
        /*04a8*/ 	.word	0x00003170
        /*04ac*/ 	.word	0x00000000
        /*04b0*/ 	.word	0x00000090
        /*04b4*/ 	.short	0x010a
        /*04b6*/ 	.byte	0xff
	.zero		1


	//   ....[59]....
        /*04b8*/ 	.word	0x00003270
        /*04bc*/ 	.word	0x00000003
        /*04c0*/ 	.word	0x00000000
        /*04c4*/ 	.short	0x0101
        /*04c6*/ 	.byte	0xff
	.zero		1


	//   ....[60]....
        /*04c8*/ 	.word	0x00003280
        /*04cc*/ 	.word	0x000000ff
        /*04d0*/ 	.word	0x00000000
        /*04d4*/ 	.short	0x010a
        /*04d6*/ 	.byte	0x06
	.zero		1


	//   ....[61]....
        /*04d8*/ 	.word	0x00003300
        /*04dc*/ 	.word	0x000000ff
        /*04e0*/ 	.word	0x000000d0
        /*04e4*/ 	.short	0x010a
        /*04e6*/ 	.byte	0x07
	.zero		1


	//   ....[62]....
        /*04e8*/ 	.word	0x000033e0
        /*04ec*/ 	.word	0x000000ff
        /*04f0*/ 	.word	0x00000000
        /*04f4*/ 	.short	0x010a
        /*04f6*/ 	.byte	0x06
	.zero		1


	//   ....[63]....
        /*04f8*/ 	.word	0x00003510
        /*04fc*/ 	.word	0x000000ff
        /*0500*/ 	.word	0x00000000
        /*0504*/ 	.short	0x010a
        /*0506*/ 	.byte	0x1a
	.zero		1


	//   ....[64]....
        /*0508*/ 	.word	0x000037b0
        /*050c*/ 	.word	0x000000ff
        /*0510*/ 	.word	0x00000000
        /*0514*/ 	.short	0x010a
        /*0516*/ 	.byte	0x06
	.zero		1


	//   ....[65]....
        /*0518*/ 	.word	0x00003840
        /*051c*/ 	.word	0x000000ff
        /*0520*/ 	.word	0x00000000
        /*0524*/ 	.short	0x010a
        /*0526*/ 	.byte	0x06
	.zero		1


	//   ....[66]....
        /*0528*/ 	.word	0x000038d0
        /*052c*/ 	.word	0x000000ff
        /*0530*/ 	.word	0x00000000
        /*0534*/ 	.short	0x010a
        /*0536*/ 	.byte	0x06
	.zero		1


	//   ....[67]....
        /*0538*/ 	.word	0x00003960
        /*053c*/ 	.word	0x000000ff
        /*0540*/ 	.word	0x00000000
        /*0544*/ 	.short	0x010a
        /*0546*/ 	.byte	0x07
	.zero		1


	//   ....[68]....
        /*0548*/ 	.word	0x00003de0
        /*054c*/ 	.word	0x00000000
        /*0550*/ 	.word	0x00000090
        /*0554*/ 	.short	0x010a
        /*0556*/ 	.byte	0xff
	.zero		1


	//   ....[69]....
        /*0558*/ 	.word	0x00003ea0
        /*055c*/ 	.word	0x00000000
        /*0560*/ 	.word	0x00000000
        /*0564*/ 	.short	0x0101
        /*0566*/ 	.byte	0xff
	.zero		1


	//   ....[70]....
        /*0568*/ 	.word	0x000041c0
        /*056c*/ 	.word	0x000000ff
        /*0570*/ 	.word	0x00000088
        /*0574*/ 	.short	0x010a
        /*0576*/ 	.byte	0x07
	.zero		1


	//   ....[71]....
        /*0578*/ 	.word	0x000043b0
        /*057c*/ 	.word	0x000000ff
        /*0580*/ 	.word	0x00000060
        /*0584*/ 	.short	0x010a
        /*0586*/ 	.byte	0x07
	.zero		1


	//   ....[72]....
        /*0588*/ 	.word	0x00004530
        /*058c*/ 	.word	0x000000ff
        /*0590*/ 	.word	0x00000040
        /*0594*/ 	.short	0x010b
        /*0596*/ 	.byte	0x07
	.zero		1


	//   ....[73]....
        /*0598*/ 	.word	0x00004540
        /*059c*/ 	.word	0x000000ff
        /*05a0*/ 	.word	0x00000000
        /*05a4*/ 	.short	0x0101
        /*05a6*/ 	.byte	0x08
	.zero		1


	//   ....[74]....
        /*05a8*/ 	.word	0x00004550
        /*05ac*/ 	.word	0x000000ff
        /*05b0*/ 	.word	0x00000068
        /*05b4*/ 	.short	0x010a
        /*05b6*/ 	.byte	0x07
	.zero		1


	//   ....[75]....
        /*05b8*/ 	.word	0x000046a0
        /*05bc*/ 	.word	0x000000ff
        /*05c0*/ 	.word	0x00000048
        /*05c4*/ 	.short	0x010b
        /*05c6*/ 	.byte	0x07
	.zero		1


	//   ....[76]....
        /*05c8*/ 	.word	0x000046b0
        /*05cc*/ 	.word	0x000000ff
        /*05d0*/ 	.word	0x00000000
        /*05d4*/ 	.short	0x0101
        /*05d6*/ 	.byte	0x08
	.zero		1


	//   ....[77]....
        /*05d8*/ 	.word	0x000046c0
        /*05dc*/ 	.word	0x000000ff
        /*05e0*/ 	.word	0x00000070
        /*05e4*/ 	.short	0x010a
        /*05e6*/ 	.byte	0x07
	.zero		1


	//   ....[78]....
        /*05e8*/ 	.word	0x00004840
        /*05ec*/ 	.word	0x000000ff
        /*05f0*/ 	.word	0x00000050
        /*05f4*/ 	.short	0x010b
        /*05f6*/ 	.byte	0x07
	.zero		1


	//   ....[79]....
        /*05f8*/ 	.word	0x00004880
        /*05fc*/ 	.word	0x000000ff
        /*0600*/ 	.word	0x00000000
        /*0604*/ 	.short	0x0101
        /*0606*/ 	.byte	0x08
	.zero		1


	//   ....[80]....
        /*0608*/ 	.word	0x000048c0
        /*060c*/ 	.word	0x000000ff
        /*0610*/ 	.word	0x00000078
        /*0614*/ 	.short	0x010a
        /*0616*/ 	.byte	0x07
	.zero		1


	//   ....[81]....
        /*0618*/ 	.word	0x00004b00
        /*061c*/ 	.word	0x000000ff
        /*0620*/ 	.word	0x00000058
        /*0624*/ 	.short	0x010b
        /*0626*/ 	.byte	0x07
	.zero		1


	//   ....[82]....
        /*0628*/ 	.word	0x00004b20
        /*062c*/ 	.word	0x000000ff
        /*0630*/ 	.word	0x00000000
        /*0634*/ 	.short	0x0101
        /*0636*/ 	.byte	0x0d
	.zero		1


	//   ....[83]....
        /*0638*/ 	.word	0x00004b50
        /*063c*/ 	.word	0x000000ff
        /*0640*/ 	.word	0x00000060
        /*0644*/ 	.short	0x010a
        /*0646*/ 	.byte	0x07
	.zero		1


	//   ....[84]....
        /*0648*/ 	.word	0x00004b70
        /*064c*/ 	.word	0x000000ff
        /*0650*/ 	.word	0x00000068
        /*0654*/ 	.short	0x010a
        /*0656*/ 	.byte	0x07
	.zero		1


	//   ....[85]....
        /*0658*/ 	.word	0x00004b90
        /*065c*/ 	.word	0x000000ff
        /*0660*/ 	.word	0x00000070
        /*0664*/ 	.short	0x010a
        /*0666*/ 	.byte	0x07
	.zero		1


	//   ....[86]....
        /*0668*/ 	.word	0x00004bd0
        /*066c*/ 	.word	0x00000000
        /*0670*/ 	.word	0x00000078
        /*0674*/ 	.short	0x010a
        /*0676*/ 	.byte	0xff
	.zero		1


	//   ....[87]....
        /*0678*/ 	.word	0x00004f30
        /*067c*/ 	.word	0x00000000
        /*0680*/ 	.word	0x00000090
        /*0684*/ 	.short	0x010a
        /*0686*/ 	.byte	0xff
	.zero		1


	//   ....[88]....
        /*0688*/ 	.word	0x00005040
        /*068c*/ 	.word	0x00000000
        /*0690*/ 	.word	0x00000000
        /*0694*/ 	.short	0x0101
        /*0696*/ 	.byte	0xff
	.zero		1


	//   ....[89]....
        /*0698*/ 	.word	0x00005ac0
        /*069c*/ 	.word	0x000000ff
        /*06a0*/ 	.word	0x00000040
        /*06a4*/ 	.short	0x010a
        /*06a6*/ 	.byte	0x24
	.zero		1


	//   ....[90]....
        /*06a8*/ 	.word	0x00005b00
        /*06ac*/ 	.word	0x00000040
        /*06b0*/ 	.word	0x000000b0
        /*06b4*/ 	.short	0x010a
        /*06b6*/ 	.byte	0xff
	.zero		1


	//   ....[91]....
        /*06b8*/ 	.word	0x00005c70
        /*06bc*/ 	.word	0x000000ff
        /*06c0*/ 	.word	0x00000040
        /*06c4*/ 	.short	0x010a
        /*06c6*/ 	.byte	0x24
	.zero		1


	//   ....[92]....
        /*06c8*/ 	.word	0x00005d70
        /*06cc*/ 	.word	0x00000040
        /*06d0*/ 	.word	0x000000b0
        /*06d4*/ 	.short	0x010a
        /*06d6*/ 	.byte	0xff
	.zero		1


	//   ....[93]....
        /*06d8*/ 	.word	0x00006870
        /*06dc*/ 	.word	0x00000000
        /*06e0*/ 	.word	0x00000000
        /*06e4*/ 	.short	0x0101
        /*06e6*/ 	.byte	0xff
	.zero		1


	//   ....[94]....
        /*06e8*/ 	.word	0x00006880
        /*06ec*/ 	.word	0x00000002
        /*06f0*/ 	.word	0x00000040
        /*06f4*/ 	.short	0x010a
        /*06f6*/ 	.byte	0xff
	.zero		1


	//   ....[95]....
        /*06f8*/ 	.word	0x00006950
        /*06fc*/ 	.word	0x00000002
        /*0700*/ 	.word	0x00000040
        /*0704*/ 	.short	0x010a
        /*0706*/ 	.byte	0xff
	.zero		1


	//   ....[96]....
        /*0708*/ 	.word	0x000074d0
        /*070c*/ 	.word	0x0000004a
        /*0710*/ 	.word	0x00000000
        /*0714*/ 	.short	0x0101
        /*0716*/ 	.byte	0xff
	.zero		1


	//   ....[97]....
        /*0718*/ 	.word	0x000074f0
        /*071c*/ 	.word	0x00000000
        /*0720*/ 	.word	0x00000040
        /*0724*/ 	.short	0x010a
        /*0726*/ 	.byte	0xff
	.zero		1


	//   ....[98]....
        /*0728*/ 	.word	0x000075b0
        /*072c*/ 	.word	0x00000000
        /*0730*/ 	.word	0x00000040
        /*0734*/ 	.short	0x010a
        /*0736*/ 	.byte	0xff
	.zero		1


	//   ....[99]....
        /*0738*/ 	.word	0x00008130
        /*073c*/ 	.word	0x0000004a
        /*0740*/ 	.word	0x00000000
        /*0744*/ 	.short	0x0101
        /*0746*/ 	.byte	0xff
	.zero		1


	//   ....[100]....
        /*0748*/ 	.word	0x00008150
        /*074c*/ 	.word	0x00000002
        /*0750*/ 	.word	0x00000040
        /*0754*/ 	.short	0x010a
        /*0756*/ 	.byte	0xff
	.zero		1


	//   ....[101]....
        /*0758*/ 	.word	0x00008210
        /*075c*/ 	.word	0x00000002
        /*0760*/ 	.word	0x00000040
        /*0764*/ 	.short	0x010a
        /*0766*/ 	.byte	0xff
	.zero		1


	//   ....[102]....
        /*0768*/ 	.word	0x00008570
        /*076c*/ 	.word	0x000000ff
        /*0770*/ 	.word	0x00000000
        /*0774*/ 	.short	0x0101
        /*0776*/ 	.byte	0x05
	.zero		1


	//   ....[103]....
        /*0778*/ 	.word	0x00008df0
        /*077c*/ 	.word	0x00000000
        /*0780*/ 	.word	0x00000000
        /*0784*/ 	.short	0x0101
        /*0786*/ 	.byte	0xff
	.zero		1


	//   ....[104]....
        /*0788*/ 	.word	0x00009060
        /*078c*/ 	.word	0x000000ff
        /*0790*/ 	.word	0x00000000
        /*0794*/ 	.short	0x0101
        /*0796*/ 	.byte	0x04
	.zero		1


	//   ....[105]....
        /*0798*/ 	.word	0x00009080
        /*079c*/ 	.word	0x00000002
        /*07a0*/ 	.word	0x00000100
        /*07a4*/ 	.short	0x010a
        /*07a6*/ 	.byte	0xff
	.zero		1


	//   ....[106]....
        /*07a8*/ 	.word	0x000090e0
        /*07ac*/ 	.word	0x00000002
        /*07b0*/ 	.word	0x00000020
        /*07b4*/ 	.short	0x010a
        /*07b6*/ 	.byte	0xff
	.zero		1


	//   ....[107]....
        /*07b8*/ 	.word	0x00009140
        /*07bc*/ 	.word	0x00000002
        /*07c0*/ 	.word	0x00000020
        /*07c4*/ 	.short	0x010a
        /*07c6*/ 	.byte	0xff
	.zero		1


	//   ....[108]....
        /*07c8*/ 	.word	0x00009190
        /*07cc*/ 	.word	0x00000002
        /*07d0*/ 	.word	0x00000090
        /*07d4*/ 	.short	0x010a
        /*07d6*/ 	.byte	0xff
	.zero		1


	//   ....[109]....
        /*07d8*/ 	.word	0x000091f0
        /*07dc*/ 	.word	0x00000000
        /*07e0*/ 	.word	0x00000000
        /*07e4*/ 	.short	0x010a
        /*07e6*/ 	.byte	0xff
	.zero		1


	//   ....[110]....
        /*07e8*/ 	.word	0x00009250
        /*07ec*/ 	.word	0x00000000
        /*07f0*/ 	.word	0x00000000
        /*07f4*/ 	.short	0x010a
        /*07f6*/ 	.byte	0xff
	.zero		1


	//   ....[111]....
        /*07f8*/ 	.word	0x000092b0
        /*07fc*/ 	.word	0x00000000
        /*0800*/ 	.word	0x00000000
        /*0804*/ 	.short	0x010a
        /*0806*/ 	.byte	0xff
	.zero		1


	//   ....[112]....
        /*0808*/ 	.word	0x00009300
        /*080c*/ 	.word	0x00000000
        /*0810*/ 	.word	0x000000f0
        /*0814*/ 	.short	0x010a
        /*0816*/ 	.byte	0xff
	.zero		1


	//   ....[113]....
        /*0818*/ 	.word	0x00009360
        /*081c*/ 	.word	0x00000000
        /*0820*/ 	.word	0x000000a0
        /*0824*/ 	.short	0x010a
        /*0826*/ 	.byte	0xff
	.zero		1


	//   ....[114]....
        /*0828*/ 	.word	0x000093b0
        /*082c*/ 	.word	0x00000000
        /*0830*/ 	.word	0x00000090
        /*0834*/ 	.short	0x010a
        /*0836*/ 	.byte	0xff
	.zero		1


	//   ....[115]....
        /*0838*/ 	.word	0x00009410
        /*083c*/ 	.word	0x00000000
        /*0840*/ 	.word	0x000000a0
        /*0844*/ 	.short	0x010a
        /*0846*/ 	.byte	0xff
	.zero		1


	//   ....[116]....
        /*0848*/ 	.word	0x00009460
        /*084c*/ 	.word	0x00000000
        /*0850*/ 	.word	0x00000090
        /*0854*/ 	.short	0x010a
        /*0856*/ 	.byte	0xff
	.zero		1


	//   ....[117]....
        /*0858*/ 	.word	0x000094c0
        /*085c*/ 	.word	0x00000002
        /*0860*/ 	.word	0x000000d0
        /*0864*/ 	.short	0x010a
        /*0866*/ 	.byte	0xff
	.zero		1


	//   ....[118]....
        /*0868*/ 	.word	0x00009520
        /*086c*/ 	.word	0x00000000
        /*0870*/ 	.word	0x00000000
        /*0874*/ 	.short	0x010a
        /*0876*/ 	.byte	0xff
	.zero		1


	//   ....[119]....
        /*0878*/ 	.word	0x00009580
        /*087c*/ 	.word	0x00000000
        /*0880*/ 	.word	0x00000000
        /*0884*/ 	.short	0x010a
        /*0886*/ 	.byte	0xff
	.zero		1


	//   ....[120]....
        /*0888*/ 	.word	0x000095e0
        /*088c*/ 	.word	0x00000000
        /*0890*/ 	.word	0x00000000
        /*0894*/ 	.short	0x010a
        /*0896*/ 	.byte	0xff
	.zero		1


	//   ....[121]....
        /*0898*/ 	.word	0x00009640
        /*089c*/ 	.word	0x00000000
        /*08a0*/ 	.word	0x00000000
        /*08a4*/ 	.short	0x010a
        /*08a6*/ 	.byte	0xff
	.zero		1


	//   ....[122]....
        /*08a8*/ 	.word	0x000096a0
        /*08ac*/ 	.word	0x00000000
        /*08b0*/ 	.word	0x00000000
        /*08b4*/ 	.short	0x010a
        /*08b6*/ 	.byte	0xff
	.zero		1


	//   ....[123]....
        /*08b8*/ 	.word	0x000096f0
        /*08bc*/ 	.word	0x00000000
        /*08c0*/ 	.word	0x00000090
        /*08c4*/ 	.short	0x010a
        /*08c6*/ 	.byte	0xff
	.zero		1


	//   ....[124]....
        /*08c8*/ 	.word	0x00009750
        /*08cc*/ 	.word	0x00000000
        /*08d0*/ 	.word	0x00000088
        /*08d4*/ 	.short	0x010a
        /*08d6*/ 	.byte	0xff
	.zero		1


	//   ....[125]....
        /*08d8*/ 	.word	0x000097b0
        /*08dc*/ 	.word	0x00000000
        /*08e0*/ 	.word	0x00000060
        /*08e4*/ 	.short	0x010a
        /*08e6*/ 	.byte	0xff
	.zero		1


	//   ....[126]....
        /*08e8*/ 	.word	0x00009810
        /*08ec*/ 	.word	0x00000000
        /*08f0*/ 	.word	0x00000068
        /*08f4*/ 	.short	0x010a
        /*08f6*/ 	.byte	0xff
	.zero		1


	//   ....[127]....
        /*08f8*/ 	.word	0x00009870
        /*08fc*/ 	.word	0x00000000
        /*0900*/ 	.word	0x00000070
        /*0904*/ 	.short	0x010a
        /*0906*/ 	.byte	0xff
	.zero		1


	//   ....[128]....
        /*0908*/ 	.word	0x000098d0
        /*090c*/ 	.word	0x00000000
        /*0910*/ 	.word	0x00000078
        /*0914*/ 	.short	0x010a
        /*0916*/ 	.byte	0xff
	.zero		1


	//   ....[129]....
        /*0918*/ 	.word	0x00009930
        /*091c*/ 	.word	0x00000000
        /*0920*/ 	.word	0x00000060
        /*0924*/ 	.short	0x010a
        /*0926*/ 	.byte	0xff
	.zero		1


	//   ....[130]....
        /*0928*/ 	.word	0x00009990
        /*092c*/ 	.word	0x00000000
        /*0930*/ 	.word	0x00000068
        /*0934*/ 	.short	0x010a
        /*0936*/ 	.byte	0xff
	.zero		1


	//   ....[131]....
        /*0938*/ 	.word	0x000099f0
        /*093c*/ 	.word	0x00000000
        /*0940*/ 	.word	0x00000070
        /*0944*/ 	.short	0x010a
        /*0946*/ 	.byte	0xff
	.zero		1


	//   ....[132]....
        /*0948*/ 	.word	0x00009a40
        /*094c*/ 	.word	0x00000000
        /*0950*/ 	.word	0x00000090
        /*0954*/ 	.short	0x010a
        /*0956*/ 	.byte	0xff
	.zero		1


	//   ....[133]....
        /*0958*/ 	.word	0x00009aa0
        /*095c*/ 	.word	0x00000000
        /*0960*/ 	.word	0x00000040
        /*0964*/ 	.short	0x010a
        /*0966*/ 	.byte	0xff
	.zero		1


	//   ....[134]....
        /*0968*/ 	.word	0x00009af0
        /*096c*/ 	.word	0x00000040
        /*0970*/ 	.word	0x000000b0
        /*0974*/ 	.short	0x010a
        /*0976*/ 	.byte	0xff
	.zero		1


	//   ....[135]....
        /*0978*/ 	.word	0x00009b40
        /*097c*/ 	.word	0x00000002
        /*0980*/ 	.word	0x00000040
        /*0984*/ 	.short	0x010a
        /*0986*/ 	.byte	0xff
	.zero		1


	//   ....[136]....
        /*0988*/ 	.word	0x00009b90
        /*098c*/ 	.word	0x00000000
        /*0990*/ 	.word	0x00000040
        /*0994*/ 	.short	0x010a
        /*0996*/ 	.byte	0xff
	.zero		1


	//   ....[137]....
        /*0998*/ 	.word	0x00009be0
        /*099c*/ 	.word	0x00000002
        /*09a0*/ 	.word	0x00000040
        /*09a4*/ 	.short	0x010a
        /*09a6*/ 	.byte	0xff
	.zero		1


	//----- nvinfo : EIATTR_NUM_MBARRIERS
	.align		4
.L_47:
        /*09a8*/ 	.byte	0x03, 0x38
        /*09aa*/ 	.short	0x0022


	//----- nvinfo : EIATTR_EXIT_INSTR_OFFSETS
	.align		4
        /*09ac*/ 	.byte	0x04, 0x1c
        /*09ae*/ 	.short	(.L_49 - .L_48)


	//   ....[0]....
.L_48:
        /*09b0*/ 	.word	0x00002720


	//   ....[1]....
        /*09b4*/ 	.word	0x00002c10


	//   ....[2]....
        /*09b8*/ 	.word	0x00002c70


	//   ....[3]....
        /*09bc*/ 	.word	0x00003bc0


	//   ....[4]....
        /*09c0*/ 	.word	0x00004c00


	//   ....[5]....
        /*09c4*/ 	.word	0x00004c40


	//   ....[6]....
        /*09c8*/ 	.word	0x00008f50


	//   ....[7]....
        /*09cc*/ 	.word	0x00008fd0


	//   ....[8]....
        /*09d0*/ 	.word	0x00009000


	//   ....[9]....
        /*09d4*/ 	.word	0x00009070


	//----- nvinfo : EIATTR_MAX_THREADS
	.align		4
.L_49:
        /*09d8*/ 	.byte	0x04, 0x05
        /*09da*/ 	.short	(.L_51 - .L_50)
.L_50:
        /*09dc*/ 	.word	0x00000100
        /*09e0*/ 	.word	0x00000001
        /*09e4*/ 	.word	0x00000001


	//----- nvinfo : EIATTR_CRS_STACK_SIZE
	.align		4
.L_51:
        /*09e8*/ 	.byte	0x04, 0x1e
        /*09ea*/ 	.short	(.L_53 - .L_52)
.L_52:
        /*09ec*/ 	.word	0x00000000


	//----- nvinfo : EIATTR_CBANK_PARAM_SIZE
	.align		4
.L_53:
        /*09f0*/ 	.byte	0x03, 0x19
        /*09f2*/ 	.short	0x0800


	//----- nvinfo : EIATTR_PARAM_CBANK
	.align		4
        /*09f4*/ 	.byte	0x04, 0x0a
        /*09f6*/ 	.short	(.L_55 - .L_54)
	.align		4
.L_54:
        /*09f8*/ 	.word	index@(.nv.constant0._ZN7cutlass13device_kernelINS_4gemm6kernel13GemmUniversalIN4cute5tupleIJiiiiEEENS1_10collective13CollectiveMmaINS1_35MainloopSm100TmaUmmaWarpSpecializedILi4ELi2ELi4ENS5_IJNS4_1CILi1EEESB_SB_EEEEENS5_IJNSA_ILi64EEENSA_ILi256EEESE_EEENS_6half_tENS5_IJSB_llEEESH_SI_NS4_8TiledMMAINS4_8MMA_AtomIJNS4_20SM100_MMA_F16BF16_SSISH_SH_fLi64ELi256ELNS4_4UMMA5MajorE1ELSN_1ELNSM_7ScaleInE0ELSO_0EEEEEENS4_6LayoutISC_NS5_IJNSA_ILi0EEESS_SS_EEEEENS5_IJNS4_10UnderscoreESV_SV_EEEEENS4_13SM90_TMA_LOADENS4_14ComposedLayoutINS4_7SwizzleILi3ELi4ELi3EEENS4_18smem_ptr_flag_bitsILi16EEENSR_INS5_IJSE_NSA_ILi8EEEEEENS5_IJSB_SE_EEEEEEEvNS4_8identityESY_S18_vS19_EENS_8epilogue10collective18CollectiveEpilogueINS1B_23Sm100TmaWarpSpecializedILi4ELi2ELi32ELb1ELb0EEEJSG_NS5_IJNSR_ISE_SB_EES1G_EEESH_NS5_IJlSB_lEEESH_S1I_NS1B_6fusion15FusionCallbacksIS1F_NS1J_17LinearCombinationISH_fSH_fLNS_15FloatRoundStyleE2EEESG_S1H_JEEENS4_5SM1004TMEM4LOAD26SM100_TMEM_LOAD_16dp256b8xESY_NSZ_IS11_S13_NSR_INS5_IJS14_SE_EEENS5_IJSE_SB_EEEEEEENS4_17SM75_U32x4_LDSM_NENS4_14SM90_TMA_STOREES1W_NS4_17SM90_U32x4_STSM_NENS4_39AutoVectorizingCopyWithAssumedAlignmentILi128EEEEEEvvEEEEvNT_6ParamsE)
        /*09fc*/ 	.short	0x0380
        /*09fe*/ 	.short	0x0800


	//----- nvinfo : EIATTR_SW_WAR
	.align		4
.L_55:
        /*0a00*/ 	.byte	0x04, 0x36
        /*0a02*/ 	.short	(.L_57 - .L_56)
.L_56:
        /*0a04*/ 	.word	0x00000008
.L_57:


//--------------------- .nv.callgraph             --------------------------
	.section	.nv.callgraph,"",@"SHT_CUDA_CALLGRAPH"
	.align	4
	.sectionentsize	8
	.align		4
        /*0000*/ 	.word	0x00000000
	.align		4
        /*0004*/ 	.word	0xffffffff
	.align		4
        /*0008*/ 	.word	index@(_ZN7cutlass13device_kernelINS_4gemm6kernel13GemmUniversalIN4cute5tupleIJiiiiEEENS1_10collective13CollectiveMmaINS1_35MainloopSm100TmaUmmaWarpSpecializedILi4ELi2ELi4ENS5_IJNS4_1CILi1EEESB_SB_EEEEENS5_IJNSA_ILi64EEENSA_ILi256EEESE_EEENS_6half_tENS5_IJSB_llEEESH_SI_NS4_8TiledMMAINS4_8MMA_AtomIJNS4_20SM100_MMA_F16BF16_SSISH_SH_fLi64ELi256ELNS4_4UMMA5MajorE1ELSN_1ELNSM_7ScaleInE0ELSO_0EEEEEENS4_6LayoutISC_NS5_IJNSA_ILi0EEESS_SS_EEEEENS5_IJNS4_10UnderscoreESV_SV_EEEEENS4_13SM90_TMA_LOADENS4_14ComposedLayoutINS4_7SwizzleILi3ELi4ELi3EEENS4_18smem_ptr_flag_bitsILi16EEENSR_INS5_IJSE_NSA_ILi8EEEEEENS5_IJSB_SE_EEEEEEEvNS4_8identityESY_S18_vS19_EENS_8epilogue10collective18CollectiveEpilogueINS1B_23Sm100TmaWarpSpecializedILi4ELi2ELi32ELb1ELb0EEEJSG_NS5_IJNSR_ISE_SB_EES1G_EEESH_NS5_IJlSB_lEEESH_S1I_NS1B_6fusion15FusionCallbacksIS1F_NS1J_17LinearCombinationISH_fSH_fLNS_15FloatRoundStyleE2EEESG_S1H_JEEENS4_5SM1004TMEM4LOAD26SM100_TMEM_LOAD_16dp256b8xESY_NSZ_IS11_S13_NSR_INS5_IJS14_SE_EEENS5_IJSE_SB_EEEEEEENS4_17SM75_U32x4_LDSM_NENS4_14SM90_TMA_STOREES1W_NS4_17SM90_U32x4_STSM_NENS4_39AutoVectorizingCopyWithAssumedAlignmentILi128EEEEEEvvEEEEvNT_6ParamsE)
	.align		4
        /*000c*/ 	.word	index@(__assertfail)
	.align		4
        /*0010*/ 	.word	0x00000000
	.align		4
        /*0014*/ 	.word	0xfffffffe
	.align		4
        /*0018*/ 	.word	0x00000000
	.align		4
        /*001c*/ 	.word	0xfffffffd
	.align		4
        /*0020*/ 	.word	0x00000000
	.align		4
        /*0024*/ 	.word	0xfffffffc


//--------------------- .nv.constant4             --------------------------
	.section	.nv.constant4,"a",@progbits
	.align	8
	.align		8
.nv.constant4:
        /*0000*/ 	.dword	__assertfail
	.align		8
        /*0008*/ 	.dword	__unnamed_1
	.align		8
        /*0010*/ 	.dword	__unnamed_2
	.align		8
        /*0018*/ 	.dword	_ZN40_INTERNAL_2ad09e60_4_k_cu_4ee415cf_348614cuda3std3__45__cpo5beginE
	.align		8
        /*0020*/ 	.dword	_ZN40_INTERNAL_2ad09e60_4_k_cu_4ee415cf_348614cuda3std3__45__cpo3endE
	.align		8
        /*0028*/ 	.dword	_ZN40_INTERNAL_2ad09e60_4_k_cu_4ee415cf_348614cuda3std3__45__cpo6cbeginE
	.align		8
        /*0030*/ 	.dword	_ZN40_INTERNAL_2ad09e60_4_k_cu_4ee415cf_348614cuda3std3__45__cpo4cendE
	.align		8
        /*0038*/ 	.dword	_ZN40_INTERNAL_2ad09e60_4_k_cu_4ee415cf_348614cuda3std3__442_GLOBAL__N__2ad09e60_4_k_cu_4ee415cf_348616ignoreE
	.align		8
        /*0040*/ 	.dword	_ZN40_INTERNAL_2ad09e60_4_k_cu_4ee415cf_348614cuda3std3__419piecewise_constructE
	.align		8
        /*0048*/ 	.dword	_ZN40_INTERNAL_2ad09e60_4_k_cu_4ee415cf_348614cuda3std3__48in_placeE
	.align		8
        /*0050*/ 	.dword	_ZN40_INTERNAL_2ad09e60_4_k_cu_4ee415cf_348614cuda3std6ranges3__45__cpo4swapE
	.align		8
        /*0058*/ 	.dword	_ZN40_INTERNAL_2ad09e60_4_k_cu_4ee415cf_348614cuda3std6ranges3__45__cpo9iter_moveE
	.align		8
        /*0060*/ 	.dword	_ZN40_INTERNAL_2ad09e60_4_k_cu_4ee415cf_348614cute7productE
	.align		8
        /*0068*/ 	.dword	_ZN40_INTERNAL_2ad09e60_4_k_cu_4ee415cf_348614cute1_E
	.align		8
        /*0070*/ 	.dword	$str$25
	.align		8
        /*0078*/ 	.dword	$str$26
	.align		8
        /*0080*/ 	.dword	$str$27
	.align		8
        /*0088*/ 	.dword	$str$28


//--------------------- .text._ZN7cutlass13device_kernelINS_4gemm6kernel13GemmUniversalIN4cute5tupleIJiiiiEEENS1_10collective13CollectiveMmaINS1_35MainloopSm100TmaUmmaWarpSpecializedILi4ELi2ELi4ENS5_IJNS4_1CILi1EEESB_SB_EEEEENS5_IJNSA_ILi64EEENSA_ILi256EEESE_EEENS_6half_tENS5_IJSB_llEEESH_SI_NS4_8TiledMMAINS4_8MMA_AtomIJNS4_20SM100_MMA_F16BF16_SSISH_SH_fLi64ELi256ELNS4_4UMMA5MajorE1ELSN_1ELNSM_7ScaleInE0ELSO_0EEEEEENS4_6LayoutISC_NS5_IJNSA_ILi0EEESS_SS_EEEEENS5_IJNS4_10UnderscoreESV_SV_EEEEENS4_13SM90_TMA_LOADENS4_14ComposedLayoutINS4_7SwizzleILi3ELi4ELi3EEENS4_18smem_ptr_flag_bitsILi16EEENSR_INS5_IJSE_NSA_ILi8EEEEEENS5_IJSB_SE_EEEEEEEvNS4_8identityESY_S18_vS19_EENS_8epilogue10collective18CollectiveEpilogueINS1B_23Sm100TmaWarpSpecializedILi4ELi2ELi32ELb1ELb0EEEJSG_NS5_IJNSR_ISE_SB_EES1G_EEESH_NS5_IJlSB_lEEESH_S1I_NS1B_6fusion15FusionCallbacksIS1F_NS1J_17LinearCombinationISH_fSH_fLNS_15FloatRoundStyleE2EEESG_S1H_JEEENS4_5SM1004TMEM4LOAD26SM100_TMEM_LOAD_16dp256b8xESY_NSZ_IS11_S13_NSR_INS5_IJS14_SE_EEENS5_IJSE_SB_EEEEEEENS4_17SM75_U32x4_LDSM_NENS4_14SM90_TMA_STOREES1W_NS4_17SM90_U32x4_STSM_NENS4_39AutoVectorizingCopyWithAssumedAlignmentILi128EEEEEEvvEEEEvNT_6ParamsE --------------------------
	.section	.text._ZN7cutlass13device_kernelINS_4gemm6kernel13GemmUniversalIN4cute5tupleIJiiiiEEENS1_10collective13CollectiveMmaINS1_35MainloopSm100TmaUmmaWarpSpecializedILi4ELi2ELi4ENS5_IJNS4_1CILi1EEESB_SB_EEEEENS5_IJNSA_ILi64EEENSA_ILi256EEESE_EEENS_6half_tENS5_IJSB_llEEESH_SI_NS4_8TiledMMAINS4_8MMA_AtomIJNS4_20SM100_MMA_F16BF16_SSISH_SH_fLi64ELi256ELNS4_4UMMA5MajorE1ELSN_1ELNSM_7ScaleInE0ELSO_0EEEEEENS4_6LayoutISC_NS5_IJNSA_ILi0EEESS_SS_EEEEENS5_IJNS4_10UnderscoreESV_SV_EEEEENS4_13SM90_TMA_LOADENS4_14ComposedLayoutINS4_7SwizzleILi3ELi4ELi3EEENS4_18smem_ptr_flag_bitsILi16EEENSR_INS5_IJSE_NSA_ILi8EEEEEENS5_IJSB_SE_EEEEEEEvNS4_8identityESY_S18_vS19_EENS_8epilogue10collective18CollectiveEpilogueINS1B_23Sm100TmaWarpSpecializedILi4ELi2ELi32ELb1ELb0EEEJSG_NS5_IJNSR_ISE_SB_EES1G_EEESH_NS5_IJlSB_lEEESH_S1I_NS1B_6fusion15FusionCallbacksIS1F_NS1J_17LinearCombinationISH_fSH_fLNS_15FloatRoundStyleE2EEESG_S1H_JEEENS4_5SM1004TMEM4LOAD26SM100_TMEM_LOAD_16dp256b8xESY_NSZ_IS11_S13_NSR_INS5_IJS14_SE_EEENS5_IJSE_SB_EEEEEEENS4_17SM75_U32x4_LDSM_NENS4_14SM90_TMA_STOREES1W_NS4_17SM90_U32x4_STSM_NENS4_39AutoVectorizingCopyWithAssumedAlignmentILi128EEEEEEvvEEEEvNT_6ParamsE,"ax",@progbits
	.align	128
.text._ZN7cutlass13device_kernelINS_4gemm6kernel13GemmUniversalIN4cute5tupleIJiiiiEEENS1_10collective13CollectiveMmaINS1_35MainloopSm100TmaUmmaWarpSpecializedILi4ELi2ELi4ENS5_IJNS4_1CILi1EEESB_SB_EEEEENS5_IJNSA_ILi64EEENSA_ILi256EEESE_EEENS_6half_tENS5_IJSB_llEEESH_SI_NS4_8TiledMMAINS4_8MMA_AtomIJNS4_20SM100_MMA_F16BF16_SSISH_SH_fLi64ELi256ELNS4_4UMMA5MajorE1ELSN_1ELNSM_7ScaleInE0ELSO_0EEEEEENS4_6LayoutISC_NS5_IJNSA_ILi0EEESS_SS_EEEEENS5_IJNS4_10UnderscoreESV_SV_EEEEENS4_13SM90_TMA_LOADENS4_14ComposedLayoutINS4_7SwizzleILi3ELi4ELi3EEENS4_18smem_ptr_flag_bitsILi16EEENSR_INS5_IJSE_NSA_ILi8EEEEEENS5_IJSB_SE_EEEEEEEvNS4_8identityESY_S18_vS19_EENS_8epilogue10collective18CollectiveEpilogueINS1B_23Sm100TmaWarpSpecializedILi4ELi2ELi32ELb1ELb0EEEJSG_NS5_IJNSR_ISE_SB_EES1G_EEESH_NS5_IJlSB_lEEESH_S1I_NS1B_6fusion15FusionCallbacksIS1F_NS1J_17LinearCombinationISH_fSH_fLNS_15FloatRoundStyleE2EEESG_S1H_JEEENS4_5SM1004TMEM4LOAD26SM100_TMEM_LOAD_16dp256b8xESY_NSZ_IS11_S13_NSR_INS5_IJS14_SE_EEENS5_IJSE_SB_EEEEEEENS4_17SM75_U32x4_LDSM_NENS4_14SM90_TMA_STOREES1W_NS4_17SM90_U32x4_STSM_NENS4_39AutoVectorizingCopyWithAssumedAlignmentILi128EEEEEEvvEEEEvNT_6ParamsE:
        .type           _ZN7cutlass13device_kernelINS_4gemm6kernel13GemmUniversalIN4cute5tupleIJiiiiEEENS1_10collective13CollectiveMmaINS1_35MainloopSm100TmaUmmaWarpSpecializedILi4ELi2ELi4ENS5_IJNS4_1CILi1EEESB_SB_EEEEENS5_IJNSA_ILi64EEENSA_ILi256EEESE_EEENS_6half_tENS5_IJSB_llEEESH_SI_NS4_8TiledMMAINS4_8MMA_AtomIJNS4_20SM100_MMA_F16BF16_SSISH_SH_fLi64ELi256ELNS4_4UMMA5MajorE1ELSN_1ELNSM_7ScaleInE0ELSO_0EEEEEENS4_6LayoutISC_NS5_IJNSA_ILi0EEESS_SS_EEEEENS5_IJNS4_10UnderscoreESV_SV_EEEEENS4_13SM90_TMA_LOADENS4_14ComposedLayoutINS4_7SwizzleILi3ELi4ELi3EEENS4_18smem_ptr_flag_bitsILi16EEENSR_INS5_IJSE_NSA_ILi8EEEEEENS5_IJSB_SE_EEEEEEEvNS4_8identityESY_S18_vS19_EENS_8epilogue10collective18CollectiveEpilogueINS1B_23Sm100TmaWarpSpecializedILi4ELi2ELi32ELb1ELb0EEEJSG_NS5_IJNSR_ISE_SB_EES1G_EEESH_NS5_IJlSB_lEEESH_S1I_NS1B_6fusion15FusionCallbacksIS1F_NS1J_17LinearCombinationISH_fSH_fLNS_15FloatRoundStyleE2EEESG_S1H_JEEENS4_5SM1004TMEM4LOAD26SM100_TMEM_LOAD_16dp256b8xESY_NSZ_IS11_S13_NSR_INS5_IJS14_SE_EEENS5_IJSE_SB_EEEEEEENS4_17SM75_U32x4_LDSM_NENS4_14SM90_TMA_STOREES1W_NS4_17SM90_U32x4_STSM_NENS4_39AutoVectorizingCopyWithAssumedAlignmentILi128EEEEEEvvEEEEvNT_6ParamsE,@function
        .size           _ZN7cutlass13device_kernelINS_4gemm6kernel13GemmUniversalIN4cute5tupleIJiiiiEEENS1_10collective13CollectiveMmaINS1_35MainloopSm100TmaUmmaWarpSpecializedILi4ELi2ELi4ENS5_IJNS4_1CILi1EEESB_SB_EEEEENS5_IJNSA_ILi64EEENSA_ILi256EEESE_EEENS_6half_tENS5_IJSB_llEEESH_SI_NS4_8TiledMMAINS4_8MMA_AtomIJNS4_20SM100_MMA_F16BF16_SSISH_SH_fLi64ELi256ELNS4_4UMMA5MajorE1ELSN_1ELNSM_7ScaleInE0ELSO_0EEEEEENS4_6LayoutISC_NS5_IJNSA_ILi0EEESS_SS_EEEEENS5_IJNS4_10UnderscoreESV_SV_EEEEENS4_13SM90_TMA_LOADENS4_14ComposedLayoutINS4_7SwizzleILi3ELi4ELi3EEENS4_18smem_ptr_flag_bitsILi16EEENSR_INS5_IJSE_NSA_ILi8EEEEEENS5_IJSB_SE_EEEEEEEvNS4_8identityESY_S18_vS19_EENS_8epilogue10collective18CollectiveEpilogueINS1B_23Sm100TmaWarpSpecializedILi4ELi2ELi32ELb1ELb0EEEJSG_NS5_IJNSR_ISE_SB_EES1G_EEESH_NS5_IJlSB_lEEESH_S1I_NS1B_6fusion15FusionCallbacksIS1F_NS1J_17LinearCombinationISH_fSH_fLNS_15FloatRoundStyleE2EEESG_S1H_JEEENS4_5SM1004TMEM4LOAD26SM100_TMEM_LOAD_16dp256b8xESY_NSZ_IS11_S13_NSR_INS5_IJS14_SE_EEENS5_IJSE_SB_EEEEEEENS4_17SM75_U32x4_LDSM_NENS4_14SM90_TMA_STOREES1W_NS4_17SM90_U32x4_STSM_NENS4_39AutoVectorizingCopyWithAssumedAlignmentILi128EEEEEEvvEEEEvNT_6ParamsE,(.L_x_176 - _ZN7cutlass13device_kernelINS_4gemm6kernel13GemmUniversalIN4cute5tupleIJiiiiEEENS1_10collective13CollectiveMmaINS1_35MainloopSm100TmaUmmaWarpSpecializedILi4ELi2ELi4ENS5_IJNS4_1CILi1EEESB_SB_EEEEENS5_IJNSA_ILi64EEENSA_ILi256EEESE_EEENS_6half_tENS5_IJSB_llEEESH_SI_NS4_8TiledMMAINS4_8MMA_AtomIJNS4_20SM100_MMA_F16BF16_SSISH_SH_fLi64ELi256ELNS4_4UMMA5MajorE1ELSN_1ELNSM_7ScaleInE0ELSO_0EEEEEENS4_6LayoutISC_NS5_IJNSA_ILi0EEESS_SS_EEEEENS5_IJNS4_10UnderscoreESV_SV_EEEEENS4_13SM90_TMA_LOADENS4_14ComposedLayoutINS4_7SwizzleILi3ELi4ELi3EEENS4_18smem_ptr_flag_bitsILi16EEENSR_INS5_IJSE_NSA_ILi8EEEEEENS5_IJSB_SE_EEEEEEEvNS4_8identityESY_S18_vS19_EENS_8epilogue10collective18CollectiveEpilogueINS1B_23Sm100TmaWarpSpecializedILi4ELi2ELi32ELb1ELb0EEEJSG_NS5_IJNSR_ISE_SB_EES1G_EEESH_NS5_IJlSB_lEEESH_S1I_NS1B_6fusion15FusionCallbacksIS1F_NS1J_17LinearCombinationISH_fSH_fLNS_15FloatRoundStyleE2EEESG_S1H_JEEENS4_5SM1004TMEM4LOAD26SM100_TMEM_LOAD_16dp256b8xESY_NSZ_IS11_S13_NSR_INS5_IJS14_SE_EEENS5_IJSE_SB_EEEEEEENS4_17SM75_U32x4_LDSM_NENS4_14SM90_TMA_STOREES1W_NS4_17SM90_U32x4_STSM_NENS4_39AutoVectorizingCopyWithAssumedAlignmentILi128EEEEEEvvEEEEvNT_6ParamsE)
        .other          _ZN7cutlass13device_kernelINS_4gemm6kernel13GemmUniversalIN4cute5tupleIJiiiiEEENS1_10collective13CollectiveMmaINS1_35MainloopSm100TmaUmmaWarpSpecializedILi4ELi2ELi4ENS5_IJNS4_1CILi1EEESB_SB_EEEEENS5_IJNSA_ILi64EEENSA_ILi256EEESE_EEENS_6half_tENS5_IJSB_llEEESH_SI_NS4_8TiledMMAINS4_8MMA_AtomIJNS4_20SM100_MMA_F16BF16_SSISH_SH_fLi64ELi256ELNS4_4UMMA5MajorE1ELSN_1ELNSM_7ScaleInE0ELSO_0EEEEEENS4_6LayoutISC_NS5_IJNSA_ILi0EEESS_SS_EEEEENS5_IJNS4_10UnderscoreESV_SV_EEEEENS4_13SM90_TMA_LOADENS4_14ComposedLayoutINS4_7SwizzleILi3ELi4ELi3EEENS4_18smem_ptr_flag_bitsILi16EEENSR_INS5_IJSE_NSA_ILi8EEEEEENS5_IJSB_SE_EEEEEEEvNS4_8identityESY_S18_vS19_EENS_8epilogue10collective18CollectiveEpilogueINS1B_23Sm100TmaWarpSpecializedILi4ELi2ELi32ELb1ELb0EEEJSG_NS5_IJNSR_ISE_SB_EES1G_EEESH_NS5_IJlSB_lEEESH_S1I_NS1B_6fusion15FusionCallbacksIS1F_NS1J_17LinearCombinationISH_fSH_fLNS_15FloatRoundStyleE2EEESG_S1H_JEEENS4_5SM1004TMEM4LOAD26SM100_TMEM_LOAD_16dp256b8xESY_NSZ_IS11_S13_NSR_INS5_IJS14_SE_EEENS5_IJSE_SB_EEEEEEENS4_17SM75_U32x4_LDSM_NENS4_14SM90_TMA_STOREES1W_NS4_17SM90_U32x4_STSM_NENS4_39AutoVectorizingCopyWithAssumedAlignmentILi128EEEEEEvvEEEEvNT_6ParamsE,@"STO_CUDA_ENTRY STV_DEFAULT"
_ZN7cutlass13device_kernelINS_4gemm6kernel13GemmUniversalIN4cute5tupleIJiiiiEEENS1_10collective13CollectiveMmaINS1_35MainloopSm100TmaUmmaWarpSpecializedILi4ELi2ELi4ENS5_IJNS4_1CILi1EEESB_SB_EEEEENS5_IJNSA_ILi64EEENSA_ILi256EEESE_EEENS_6half_tENS5_IJSB_llEEESH_SI_NS4_8TiledMMAINS4_8MMA_AtomIJNS4_20SM100_MMA_F16BF16_SSISH_SH_fLi64ELi256ELNS4_4UMMA5MajorE1ELSN_1ELNSM_7ScaleInE0ELSO_0EEEEEENS4_6LayoutISC_NS5_IJNSA_ILi0EEESS_SS_EEEEENS5_IJNS4_10UnderscoreESV_SV_EEEEENS4_13SM90_TMA_LOADENS4_14ComposedLayoutINS4_7SwizzleILi3ELi4ELi3EEENS4_18smem_ptr_flag_bitsILi16EEENSR_INS5_IJSE_NSA_ILi8EEEEEENS5_IJSB_SE_EEEEEEEvNS4_8identityESY_S18_vS19_EENS_8epilogue10collective18CollectiveEpilogueINS1B_23Sm100TmaWarpSpecializedILi4ELi2ELi32ELb1ELb0EEEJSG_NS5_IJNSR_ISE_SB_EES1G_EEESH_NS5_IJlSB_lEEESH_S1I_NS1B_6fusion15FusionCallbacksIS1F_NS1J_17LinearCombinationISH_fSH_fLNS_15FloatRoundStyleE2EEESG_S1H_JEEENS4_5SM1004TMEM4LOAD26SM100_TMEM_LOAD_16dp256b8xESY_NSZ_IS11_S13_NSR_INS5_IJS14_SE_EEENS5_IJSE_SB_EEEEEEENS4_17SM75_U32x4_LDSM_NENS4_14SM90_TMA_STOREES1W_NS4_17SM90_U32x4_STSM_NENS4_39AutoVectorizingCopyWithAssumedAlignmentILi128EEEEEEvvEEEEvNT_6ParamsE:
[----:B------:R-:W1:Y:S01]  /*0000*/  LDC R1, c[0x0][0x37c] ;  /* 0x0000df00ff017b82 */ /* 0x000e620000000800 */
[----:B------:R-:W2:Y:S01]  /*0010*/  S2R R101, SR_TID.X ;  /* 0x0000000000657919 */ /* 0x000ea20000002100 */
[----:B------:R-:W3:Y:S01]  /*0020*/  LDCU.64 UR4, c[0x0][0x890] ;  /* 0x00011200ff0477ac */ /* 0x000ee20008000a00 */
[----:B------:R-:W-:Y:S02]  /*0030*/  PRMT R88, RZ, 0x7610, R88 ;  /* 0x00007610ff587816 */ /* 0x000fe40000000058 */
[----:B------:R-:W-:Y:S01]  /*0040*/  ELECT P5, URZ, PT ;  /* 0x0000000000ff782f */ /* 0x000fe200038a0000 */
[----:B------:R-:W4:Y:S01]  /*0050*/  LDCU.64 UR48, c[0x0][0x358] ;  /* 0x00006b00ff3077ac */ /* 0x000f220008000a00 */
[----:B---3--:R-:W-:-:S04]  /*0060*/  UISETP.NE.U32.AND UP0, UPT, UR4, URZ, UPT ;  /* 0x000000ff0400728c */ /* 0x008fc8000bf05070 */
[----:B------:R-:W-:Y:S01]  /*0070*/  UISETP.NE.AND.EX UP0, UPT, UR5, URZ, UPT, UP0 ;  /* 0x000000ff0500728c */ /* 0x000fe2000bf05300 */
[----:B--2---:R-:W-:-:S05]  /*0080*/  SHF.R.U32.HI R93, RZ, 0x5, R101 ;  /* 0x00000005ff5d7819 */ /* 0x004fca0000011665 */
[----:B------:R-:W2:Y:S02]  /*0090*/  SHFL.IDX PT, R0, R93, RZ, 0x1f ;  /* 0x00001fff5d007589 */ /* 0x000ea400000e0000 */
[----:B--2---:R-:W-:Y:S01]  /*00a0*/  R2UR UR8, R0 ;  /* 0x00000000000872ca */ /* 0x004fe200000e0000 */
[----:B-1--4-:R-:W-:-:S14]  /*00b0*/  BRA.U UP0, `(.L_x_0) ;  /* 0x00000001002c7547 */ /* 0x012fdc000b800000 */
[----:B------:R-:W1:Y:S02]  /*00c0*/  LDCU.64 UR6, c[0x0][0x888] ;  /* 0x00011100ff0677ac */ /* 0x000e640008000a00 */
[----:B-1----:R-:W-:-:S04]  /*00d0*/  UISETP.NE.U32.AND UP0, UPT, UR6, URZ, UPT ;  /* 0x000000ff0600728c */ /* 0x002fc8000bf05070 */
[----:B------:R-:W-:-:S09]  /*00e0*/  UISETP.NE.AND.EX UP0, UPT, UR7, URZ, UPT, UP0 ;  /* 0x000000ff0700728c */ /* 0x000fd2000bf05300 */
[----:B------:R-:W-:Y:S05]  /*00f0*/  BRA.U !UP0, `(.L_x_1) ;  /* 0x0000000108107547 */ /* 0x000fea000b800000 */
[----:B------:R-:W1:Y:S02]  /*0100*/  LDC.64 R2, c[0x0][0x888] ;  /* 0x00022200ff027b82 */ /* 0x000e640000000a00 */
[----:B-1----:R1:W5:Y:S01]  /*0110*/  LDG.E R49, desc[UR48][R2.64] ;  /* 0x0000003002317981 */ /* 0x002362000c1e1900 */
[----:B------:R-:W-:Y:S01]  /*0120*/  HFMA2 R88, -RZ, RZ, 0, 5.9604644775390625e-08 ;  /* 0x00000001ff587431 */ /* 0x000fe200000001ff */
[----:B------:R-:W-:Y:S05]  /*0130*/  BRA `(.L_x_0) ;  /* 0x00000000000c7947 */ /* 0x000fea0003800000 */
.L_x_1:
[----:B------:R-:W1:Y:S01]  /*0140*/  LDCU UR6, c[0x0][0x880] ;  /* 0x00011000ff0677ac */ /* 0x000e620008000800 */
[----:B------:R-:W-:Y:S01]  /*0150*/  HFMA2 R88, -RZ, RZ, 0, 5.9604644775390625e-08 ;  /* 0x00000001ff587431 */ /* 0x000fe200000001ff */
[----:B-1----:R-:W-:-:S07]  /*0160*/  MOV R49, UR6 ;  /* 0x0000000600317c02 */ /* 0x002fce0008000f00 */
.L_x_0:
[----:B------:R-:W2:Y:S02]  /*0170*/  LDCU.64 UR6, c[0x0][0x8b0] ;  /* 0x00011600ff0677ac */ /* 0x000ea40008000a00 */
[----:B--2---:R-:W-:-:S04]  /*0180*/  UISETP.NE.U32.AND UP0, UPT, UR6, URZ, UPT ;  /* 0x000000ff0600728c */ /* 0x004fc8000bf05070 */
[----:B------:R-:W-:-:S09]  /*0190*/  UISETP.NE.AND.EX UP0, UPT, UR7, URZ, UPT, UP0 ;  /* 0x000000ff0700728c */ /* 0x000fd2000bf05300 */
[----:B------:R-:W-:Y:S05]  /*01a0*/  BRA.U UP0, `(.L_x_2) ;  /* 0x0000000100247547 */ /* 0x000fea000b800000 */
[----:B------:R-:W2:Y:S02]  /*01b0*/  LDCU.64 UR6, c[0x0][0x8a8] ;  /* 0x00011500ff0677ac */ /* 0x000ea40008000a00 */
[----:B--2---:R-:W-:-:S04]  /*01c0*/  UISETP.NE.U32.AND UP0, UPT, UR6, URZ, UPT ;  /* 0x000000ff0600728c */ /* 0x004fc8000bf05070 */
[----:B------:R-:W-:-:S09]  /*01d0*/  UISETP.NE.AND.EX UP0, UPT, UR7, URZ, UPT, UP0 ;  /* 0x000000ff0700728c */ /* 0x000fd2000bf05300 */
[----:B------:R-:W-:Y:S05]  /*01e0*/  BRA.U !UP0, `(.L_x_3) ;  /* 0x00000001080c7547 */ /* 0x000fea000b800000 */
[----:B-1----:R-:W1:Y:S02]  /*01f0*/  LDC.64 R2, c[0x0][0x8a8] ;  /* 0x00022a00ff027b82 */ /* 0x002e640000000a00 */
[----:B-1----:R2:W5:Y:S01]  /*0200*/  LDG.E R47, desc[UR48][R2.64] ;  /* 0x00000030022f7981 */ /* 0x002562000c1e1900 */
[----:B------:R-:W-:Y:S05]  /*0210*/  BRA `(.L_x_2) ;  /* 0x0000000000087947 */ /* 0x000fea0003800000 */
.L_x_3:
[----:B------:R-:W2:Y:S02]  /*0220*/  LDCU UR6, c[0x0][0x8a0] ;  /* 0x00011400ff0677ac */ /* 0x000ea40008000800 */
[----:B--2---:R-:W-:Y:S02]  /*0230*/  MOV R47, UR6 ;  /* 0x00000006002f7c02 */ /* 0x004fe40008000f00 */
.L_x_2:
[----:B------:R-:W-:Y:S01]  /*0240*/  IMAD.U32 R0, RZ, RZ, UR8 ;  /* 0x00000008ff007e24 */ /* 0x000fe2000f8e00ff */
[----:B------:R-:W-:Y:S04]  /*0250*/  BSSY.RECONVERGENT B0, `(.L_x_4) ;  /* 0x000000c000007945 */ /* 0x000fe80003800200 */
[C---:B------:R-:W-:Y:S02]  /*0260*/  ISETP.NE.OR P1, PT, R0.reuse, 0x1, !P5 ;  /* 0x000000010000780c */ /* 0x040fe40006f25670 */
[----:B------:R-:W-:-:S11]  /*0270*/  ISETP.NE.OR P0, PT, R0, 0x3, !P5 ;  /* 0x000000030000780c */ /* 0x000fd60006f05670 */
[----:B------:R-:W-:Y:S05]  /*0280*/  @P1 BRA `(.L_x_5) ;  /* 0x0000000000201947 */ /* 0x000fea0003800000 */
[----:B------:R-:W3:Y:S02]  /*0290*/  LDCU.64 UR6, c[0x0][0x348] ;  /* 0x00006900ff0677ac */ /* 0x000ee40008000a00 */
[----:B---3--:R-:W-:Y:S02]  /*02a0*/  UIADD3 UR10, UP1, UPT, UR6, 0x80, URZ ;  /* 0x00000080060a7890 */ /* 0x008fe4000ff3e0ff */
[----:B------:R-:W-:Y:S02]  /*02b0*/  UIADD3 UR6, UP0, UPT, UR6, 0x180, URZ ;  /* 0x0000018006067890 */ /* 0x000fe4000ff1e0ff */
[----:B------:R-:W-:Y:S02]  /*02c0*/  UIADD3.X UR11, UPT, UPT, URZ, UR7, URZ, UP1, !UPT ;  /* 0x00000007ff0b7290 */ /* 0x000fe40008ffe4ff */
[----:B------:R-:W-:-:S07]  /*02d0*/  UIADD3.X UR7, UPT, UPT, URZ, UR7, URZ, UP0, !UPT ;  /* 0x00000007ff077290 */ /* 0x000fce00087fe4ff */
[----:B------:R3:W-:Y:S02]  /*02e0*/  UTMACCTL.PF [UR10] ;  /* 0x000000000a0079b9 */ /* 0x0007e40008040000 */
[----:B------:R3:W-:Y:S02]  /*02f0*/  UTMACCTL.PF [UR6] ;  /* 0x00000000060079b9 */ /* 0x0007e40008040000 */
[----:B---3--:R-:W-:Y:S01]  /*0300*/  NOP ;  /* 0x0000000000007918 */ /* 0x008fe20000000000 */
.L_x_5:
[----:B------:R-:W-:Y:S05]  /*0310*/  BSYNC.RECONVERGENT B0 ;  /* 0x0000000000007941 */ /* 0x000fea0003800200 */
.L_x_4:
[----:B------:R-:W-:Y:S04]  /*0320*/  BSSY.RECONVERGENT B0, `(.L_x_6) ;  /* 0x000000a000007945 */ /* 0x000fe80003800200 */
        /* <DEDUP_REMOVED lines=9> */
.L_x_7:
[----:B------:R-:W-:Y:S05]  /*03c0*/  BSYNC.RECONVERGENT B0 ;  /* 0x0000000000007941 */ /* 0x000fea0003800200 */
.L_x_6:
[----:B------:R-:W3:Y:S01]  /*03d0*/  LDCU.64 UR6, c[0x0][0x888] ;  /* 0x00011100ff0677ac */ /* 0x000ee20008000a00 */
[----:B------:R-:W-:Y:S02]  /*03e0*/  UISETP.EQ.U32.AND UP1, UPT, UR4, URZ, UPT ;  /* 0x000000ff0400728c */ /* 0x000fe4000bf22070 */
[----:B------:R-:W-:Y:S02]  /*03f0*/  UPLOP3.LUT UP2, UPT, UPT, UPT, UPT, 0x80, 0x8 ;  /* 0x000000000008789c */ /* 0x000fe40003f4f070 */
[----:B---3--:R-:W-:-:S04]  /*0400*/  UISETP.NE.U32.AND UP0, UPT, UR6, URZ, UPT ;  /* 0x000000ff0600728c */ /* 0x008fc8000bf05070 */
[----:B------:R-:W-:-:S04]  /*0410*/  UISETP.NE.AND.EX UP0, UPT, UR7, URZ, UPT, UP0 ;  /* 0x000000ff0700728c */ /* 0x000fc8000bf05300 */
[----:B------:R-:W-:-:S04]  /*0420*/  UISETP.EQ.OR.EX UP3, UPT, UR5, URZ, !UP0, UP1 ;  /* 0x000000ff0500728c */ /* 0x000fc8000c762710 */
[----:B------:R-:W-:-:S05]  /*0430*/  UP2UR UR50, UPR, URZ, 0x8 ;  /* 0x00000008ff327883 */ /* 0x000fca0008000000 */
[----:B------:R-:W-:Y:S07]  /*0440*/  BRA.U !UP3, `(.L_x_8) ;  /* 0x000000010b207547 */ /* 0x000fee000b800000 */
[----:B------:R-:W-:Y:S01]  /*0450*/  UISETP.NE.U32.AND UP2, UPT, UR4, URZ, UPT ;  /* 0x000000ff0400728c */ /* 0x000fe2000bf45070 */
[----:B-----5:R-:W-:Y:S01]  /*0460*/  FSETP.NEU.AND P0, PT, R49, RZ, PT ;  /* 0x000000ff3100720b */ /* 0x020fe20003f0d000 */
[----:B------:R-:W-:Y:S02]  /*0470*/  USEL UR4, URZ, 0xffffffff, UP0 ;  /* 0xffffffffff047887 */ /* 0x000fe40008000000 */
[----:B------:R-:W-:-:S10]  /*0480*/  UISETP.NE.AND.EX UP2, UPT, UR5, URZ, UPT, UP2 ;  /* 0x000000ff0500728c */ /* 0x000fd4000bf45320 */
[----:B------:R-:W-:Y:S01]  /*0490*/  VOTEU.ANY UP1, P0 ;  /* 0x0000000000ff7886 */ /* 0x000fe20000020100 */
[----:B------:R-:W-:-:S04]  /*04a0*/  @!UP2 USEL UR4, URZ, 0xffffffff, UP1 ;  /* 0xffffffffff04a887 */ /* 0x000fc80008800000 */
[----:B------:R-:W-:-:S04]  /*04b0*/  ULOP3.LUT UR4, UR4, 0x1, URZ, 0xc0, !UPT ;  /* 0x0000000104047892 */ /* 0x000fc8000f8ec0ff */
[----:B------:R-:W-:-:S11]  /*04c0*/  UISETP.NE.U32.AND UP2, UPT, UR4, 0x1, UPT ;  /* 0x000000010400788c */ /* 0x000fd6000bf45070 */
.L_x_8:
[----:B-12---:R-:W1:Y:S01]  /*04d0*/  SHFL.IDX PT, R2, R93, RZ, 0x1f ;  /* 0x00001fff5d027589 */ /* 0x006e6200000e0000 */
[----:B------:R-:W-:-:S04]  /*04e0*/  UISETP.NE.AND UP1, UPT, UR8, 0x2, UPT ;  /* 0x000000020800788c */ /* 0x000fc8000bf25270 */
[----:B------:R-:W-:Y:S01]  /*04f0*/  USEL UR6, URZ, 0x1, UP1 ;  /* 0x00000001ff067887 */ /* 0x000fe20008800000 */
[----:B-1----:R-:W-:-:S13]  /*0500*/  ISETP.NE.AND P0, PT, R2, RZ, PT ;  /* 0x000000ff0200720c */ /* 0x002fda0003f05270 */
[----:B------:R-:W-:Y:S05]  /*0510*/  @P0 BRA `(.L_x_9) ;  /* 0x0000000000480947 */ /* 0x000fea0003800000 */
[----:B------:R-:W1:Y:S01]  /*0520*/  S2UR UR5, SR_CgaCtaId ;  /* 0x00000000000579c3 */ /* 0x000e620000008800 */
[----:B------:R-:W-:Y:S01]  /*0530*/  UMOV UR7, 0x400 ;  /* 0x0000040000077882 */ /* 0x000fe20000000000 */
[----:B------:R-:W-:Y:S01]  /*0540*/  UMOV UR4, 0x1 ;  /* 0x0000000100047882 */ /* 0x000fe20000000000 */
[----:B------:R-:W-:Y:S01]  /*0550*/  ELECT P0, URZ, PT ;  /* 0x0000000000ff782f */ /* 0x000fe20003800000 */
[----:B------:R-:W-:-:S04]  /*0560*/  UIADD3 UR10, UPT, UPT, -UR4, 0x100000, URZ ;  /* 0x00100000040a7890 */ /* 0x000fc8000fffe1ff */
[----:B------:R-:W-:Y:S02]  /*0570*/  USHF.L.U32 UR11, UR10, 0xb, URZ ;  /* 0x0000000b0a0b7899 */ /* 0x000fe400080006ff */
[----:B------:R-:W-:Y:S02]  /*0580*/  USHF.L.U32 UR10, UR10, 0x1, URZ ;  /* 0x000000010a0a7899 */ /* 0x000fe400080006ff */
[----:B-1----:R-:W-:Y:S01]  /*0590*/  ULEA UR5, UR5, UR7, 0x18 ;  /* 0x0000000705057291 */ /* 0x002fe2000f8ec0ff */
[----:B------:R-:W1:Y:S11]  /*05a0*/  FENCE.VIEW.ASYNC.S ;  /* 0x00000000000073c6 */ /* 0x000e760000000000 */
[----:B-1----:R1:W2:Y:S01]  /*05b0*/  SYNCS.EXCH.64 URZ, [UR5], UR10 ;  /* 0x0000000a05ff75b2 */ /* 0x0022a20008000100 */
[----:B------:R1:W3:Y:S01]  /*05c0*/  SYNCS.EXCH.64 URZ, [UR5+0x20], UR10 ;  /* 0x0000200a05ff75b2 */ /* 0x0002e20008000100 */
[----:B------:R1:W4:Y:S01]  /*05d0*/  SYNCS.EXCH.64 URZ, [UR5+0x8], UR10 ;  /* 0x0000080a05ff75b2 */ /* 0x0003220008000100 */
[----:B------:R1:W1:Y:S01]  /*05e0*/  SYNCS.EXCH.64 URZ, [UR5+0x28], UR10 ;  /* 0x0000280a05ff75b2 */ /* 0x0002620008000100 */
[----:B------:R1:W1:Y:S01]  /*05f0*/  SYNCS.EXCH.64 URZ, [UR5+0x10], UR10 ;  /* 0x0000100a05ff75b2 */ /* 0x0002620008000100 */
[----:B------:R1:W1:Y:S01]  /*0600*/  SYNCS.EXCH.64 URZ, [UR5+0x30], UR10 ;  /* 0x0000300a05ff75b2 */ /* 0x0002620008000100 */
[----:B------:R1:W1:Y:S01]  /*0610*/  SYNCS.EXCH.64 URZ, [UR5+0x18], UR10 ;  /* 0x0000180a05ff75b2 */ /* 0x0002620008000100 */
[----:B------:R1:W1:Y:S01]  /*0620*/  SYNCS.EXCH.64 URZ, [UR5+0x38], UR10 ;  /* 0x0000380a05ff75b2 */ /* 0x0002620008000100 */
[----:B------:R-:W-:Y:S01]  /*0630*/  NOP ;  /* 0x0000000000007918 */ /* 0x000fe20000000000 */
.L_x_9:
[----:B------:R-:W2:Y:S01]  /*0640*/  SHFL.IDX PT, R2, R93, RZ, 0x1f ;  /* 0x00001fff5d027589 */ /* 0x000ea200000e0000 */
[----:B------:R-:W-:Y:S01]  /*0650*/  NOP ;  /* 0x0000000000007918 */ /* 0x000fe20000000000 */
[----:B--2---:R-:W-:-:S13]  /*0660*/  ISETP.NE.AND P0, PT, R2, 0x1, PT ;  /* 0x000000010200780c */ /* 0x004fda0003f05270 */
[----:B------:R-:W-:Y:S05]  /*0670*/  @P0 BRA `(.L_x_10) ;  /* 0x0000000000580947 */ /* 0x000fea0003800000 */
[----:B------:R-:W2:Y:S01]  /*0680*/  S2UR UR7, SR_CgaCtaId ;  /* 0x00000000000779c3 */ /* 0x000ea20000008800 */
[----:B------:R-:W-:Y:S01]  /*0690*/  UMOV UR9, 0x400 ;  /* 0x0000040000097882 */ /* 0x000fe20000000000 */
[----:B-1----:R-:W-:Y:S01]  /*06a0*/  UMOV UR5, 0x20 ;  /* 0x0000002000057882 */ /* 0x002fe20000000000 */
[----:B------:R-:W-:Y:S01]  /*06b0*/  UMOV UR4, 0x80 ;  /* 0x0000008000047882 */ /* 0x000fe20000000000 */
[----:B------:R-:W-:-:S04]  /*06c0*/  UIADD3 UR10, UPT, UPT, -UR5, 0x100000, URZ ;  /* 0x00100000050a7890 */ /* 0x000fc8000fffe1ff */
[----:B------:R-:W-:Y:S02]  /*06d0*/  USHF.L.U32 UR11, UR10, 0xb, URZ ;  /* 0x0000000b0a0b7899 */ /* 0x000fe400080006ff */
[----:B------:R-:W-:Y:S02]  /*06e0*/  USHF.L.U32 UR10, UR10, 0x1, URZ ;  /* 0x000000010a0a7899 */ /* 0x000fe400080006ff */
[----:B------:R-:W-:-:S04]  /*06f0*/  UIADD3 UR4, UPT, UPT, -UR4, 0x100000, URZ ;  /* 0x0010000004047890 */ /* 0x000fc8000fffe1ff */
[----:B------:R-:W-:Y:S02]  /*0700*/  USHF.L.U32 UR5, UR4, 0xb, URZ ;  /* 0x0000000b04057899 */ /* 0x000fe400080006ff */
[----:B------:R-:W-:Y:S01]  /*0710*/  USHF.L.U32 UR4, UR4, 0x1, URZ ;  /* 0x0000000104047899 */ /* 0x000fe200080006ff */
[----:B------:R-:W-:Y:S01]  /*0720*/  ELECT P0, URZ, PT ;  /* 0x0000000000ff782f */ /* 0x000fe20003800000 */
[----:B--2---:R-:W-:Y:S01]  /*0730*/  ULEA UR7, UR7, UR9, 0x18 ;  /* 0x0000000907077291 */ /* 0x004fe2000f8ec0ff */
[----:B------:R-:W1:Y:S11]  /*0740*/  FENCE.VIEW.ASYNC.S ;  /* 0x00000000000073c6 */ /* 0x000e760000000000 */
[----:B-1----:R2:W1:Y:S01]  /*0750*/  SYNCS.EXCH.64 URZ, [UR7+0x40], UR10 ;  /* 0x0000400a07ff75b2 */ /* 0x0024620008000100 */
[----:B------:R2:W1:Y:S01]  /*0760*/  SYNCS.EXCH.64 URZ, [UR7+0x60], UR4 ;  /* 0x0000600407ff75b2 */ /* 0x0004620008000100 */
[----:B------:R2:W1:Y:S01]  /*0770*/  SYNCS.EXCH.64 URZ, [UR7+0x48], UR10 ;  /* 0x0000480a07ff75b2 */ /* 0x0004620008000100 */
[----:B------:R2:W1:Y:S01]  /*0780*/  SYNCS.EXCH.64 URZ, [UR7+0x68], UR4 ;  /* 0x0000680407ff75b2 */ /* 0x0004620008000100 */
[----:B------:R2:W1:Y:S01]  /*0790*/  SYNCS.EXCH.64 URZ, [UR7+0x50], UR10 ;  /* 0x0000500a07ff75b2 */ /* 0x0004620008000100 */
[----:B------:R2:W1:Y:S01]  /*07a0*/  SYNCS.EXCH.64 URZ, [UR7+0x70], UR4 ;  /* 0x0000700407ff75b2 */ /* 0x0004620008000100 */
[----:B------:R2:W1:Y:S01]  /*07b0*/  SYNCS.EXCH.64 URZ, [UR7+0x58], UR10 ;  /* 0x0000580a07ff75b2 */ /* 0x0004620008000100 */
[----:B------:R2:W1:Y:S02]  /*07c0*/  SYNCS.EXCH.64 URZ, [UR7+0x78], UR4 ;  /* 0x0000780407ff75b2 */ /* 0x0004640008000100 */
[----:B--2---:R-:W-:Y:S01]  /*07d0*/  NOP ;  /* 0x0000000000007918 */ /* 0x004fe20000000000 */
.L_x_10:
[----:B------:R-:W2:Y:S01]  /*07e0*/  SHFL.IDX PT, R2, R93, RZ, 0x1f ;  /* 0x00001fff5d027589 */ /* 0x000ea200000e0000 */
[----:B------:R-:W-:Y:S01]  /*07f0*/  NOP ;  /* 0x0000000000007918 */ /* 0x000fe20000000000 */
[----:B--2---:R-:W-:-:S13]  /*0800*/  ISETP.NE.AND P0, PT, R2, 0x3, PT ;  /* 0x000000030200780c */ /* 0x004fda0003f05270 */
[----:B------:R-:W-:Y:S05]  /*0810*/  @P0 BRA `(.L_x_11) ;  /* 0x0000000000300947 */ /* 0x000fea0003800000 */
[----:B-1----:R-:W1:Y:S01]  /*0820*/  S2UR UR5, SR_CgaCtaId ;  /* 0x00000000000579c3 */ /* 0x002e620000008800 */
        /* <DEDUP_REMOVED lines=8> */
[----:B-1----:R2:W1:Y:S01]  /*08b0*/  SYNCS.EXCH.64 URZ, [UR5+0x80], UR10 ;  /* 0x0000800a05ff75b2 */ /* 0x0024620008000100 */
[----:B------:R2:W1:Y:S02]  /*08c0*/  SYNCS.EXCH.64 URZ, [UR5+0x88], UR10 ;  /* 0x0000880a05ff75b2 */ /* 0x0004640008000100 */
[----:B--2---:R-:W-:Y:S01]  /*08d0*/  NOP ;  /* 0x0000000000007918 */ /* 0x004fe20000000000 */
.L_x_11:
[----:B------:R-:W2:Y:S01]  /*08e0*/  SHFL.IDX PT, R2, R93, RZ, 0x1f ;  /* 0x00001fff5d027589 */ /* 0x000ea200000e0000 */
[----:B------:R-:W-:Y:S01]  /*08f0*/  NOP ;  /* 0x0000000000007918 */ /* 0x000fe20000000000 */
[----:B--2---:R-:W-:-:S13]  /*0900*/  ISETP.NE.AND P0, PT, R2, 0x4, PT ;  /* 0x000000040200780c */ /* 0x004fda0003f05270 */
[----:B------:R-:W-:Y:S05]  /*0910*/  @P0 BRA `(.L_x_12) ;  /* 0x00000000004c0947 */ /* 0x000fea0003800000 */
[----:B-1----:R-:W1:Y:S01]  /*0920*/  S2UR UR5, SR_CgaCtaId ;  /* 0x00000000000579c3 */ /* 0x002e620000008800 */
[----:B------:R-:W-:Y:S01]  /*0930*/  UMOV UR9, 0x100 ;  /* 0x0000010000097882 */ /* 0x000fe20000000000 */
[----:B------:R-:W-:Y:S01]  /*0940*/  UMOV UR7, 0x400 ;  /* 0x0000040000077882 */ /* 0x000fe20000000000 */
[----:B------:R-:W-:Y:S01]  /*0950*/  USEL UR9, UR9, 0xe0, UP2 ;  /* 0x000000e009097887 */ /* 0x000fe20009000000 */
[----:B------:R-:W-:Y:S01]  /*0960*/  UMOV UR4, 0x1 ;  /* 0x0000000100047882 */ /* 0x000fe20000000000 */
[----:B------:R-:W-:Y:S01]  /*0970*/  ELECT P0, URZ, PT ;  /* 0x0000000000ff782f */ /* 0x000fe20003800000 */
[----:B------:R-:W-:-:S04]  /*0980*/  UIADD3 UR10, UPT, UPT, -UR4, 0x100000, URZ ;  /* 0x00100000040a7890 */ /* 0x000fc8000fffe1ff */
[----:B------:R-:W-:Y:S02]  /*0990*/  USHF.L.U32 UR11, UR10, 0xb, URZ ;  /* 0x0000000b0a0b7899 */ /* 0x000fe400080006ff */
[----:B------:R-:W-:Y:S02]  /*09a0*/  USHF.L.U32 UR10, UR10, 0x1, URZ ;  /* 0x000000010a0a7899 */ /* 0x000fe400080006ff */
[----:B------:R-:W-:-:S04]  /*09b0*/  UIADD3 UR12, UPT, UPT, -UR9, 0x100000, URZ ;  /* 0x00100000090c7890 */ /* 0x000fc8000fffe1ff */
[----:B------:R-:W-:Y:S02]  /*09c0*/  USHF.L.U32 UR13, UR12, 0xb, URZ ;  /* 0x0000000b0c0d7899 */ /* 0x000fe400080006ff */
[----:B------:R-:W-:Y:S02]  /*09d0*/  USHF.L.U32 UR12, UR12, 0x1, URZ ;  /* 0x000000010c0c7899 */ /* 0x000fe400080006ff */
[----:B-1----:R-:W-:Y:S01]  /*09e0*/  ULEA UR5, UR5, UR7, 0x18 ;  /* 0x0000000705057291 */ /* 0x002fe2000f8ec0ff */
[----:B------:R-:W1:Y:S11]  /*09f0*/  FENCE.VIEW.ASYNC.S ;  /* 0x00000000000073c6 */ /* 0x000e760000000000 */
[----:B-1----:R2:W1:Y:S01]  /*0a00*/  SYNCS.EXCH.64 URZ, [UR5+0x90], UR10 ;  /* 0x0000900a05ff75b2 */ /* 0x0024620008000100 */
[----:B------:R2:W1:Y:S01]  /*0a10*/  SYNCS.EXCH.64 URZ, [UR5+0xa0], UR12 ;  /* 0x0000a00c05ff75b2 */ /* 0x0004620008000100 */
[----:B------:R2:W1:Y:S01]  /*0a20*/  SYNCS.EXCH.64 URZ, [UR5+0x98], UR10 ;  /* 0x0000980a05ff75b2 */ /* 0x0004620008000100 */
[----:B------:R2:W1:Y:S02]  /*0a30*/  SYNCS.EXCH.64 URZ, [UR5+0xa8], UR12 ;  /* 0x0000a80c05ff75b2 */ /* 0x0004640008000100 */
[----:B--2---:R-:W-:Y:S01]  /*0a40*/  NOP ;  /* 0x0000000000007918 */ /* 0x004fe20000000000 */
.L_x_12:
        /* <DEDUP_REMOVED lines=26> */
.L_x_13:
        /* <DEDUP_REMOVED lines=18> */
.L_x_14:
[----:B-1----:R-:W1:Y:S01]  /*0d10*/  S2UR UR5, SR_CTAID.X ;  /* 0x00000000000579c3 */ /* 0x002e620000002500 */
[----:B------:R-:W-:-:S05]  /*0d20*/  CS2R.32 R87, SR_CgaSize ;  /* 0x0000000000577805 */ /* 0x000fca0000008a00 */
[----:B------:R-:W-:-:S05]  /*0d30*/  IMAD R87, R87, -0xa0, RZ ;  /* 0xffffff6057577824 */ /* 0x000fca00078e02ff */
[----:B------:R-:W-:-:S14]  /*0d40*/  R2UR UR9, R87 ;  /* 0x00000000570972ca */ /* 0x000fdc00000e0000 */
[----:B------:R-:W2:Y:S01]  /*0d50*/  LDCU UR9, c[0x0][UR9+0x2b0] ;  /* 0x00005600090977ac */ /* 0x000ea20008000800 */
[----:B------:R-:W-:Y:S01]  /*0d60*/  NOP ;  /* 0x0000000000007918 */ /* 0x000fe20000000000 */
[----:B------:R-:W-:-:S05]  /*0d70*/  CS2R.32 R87, SR_CgaSize ;  /* 0x0000000000577805 */ /* 0x000fca0000008a00 */
[----:B------:R-:W-:-:S05]  /*0d80*/  IMAD R87, R87, -0xa0, RZ ;  /* 0xffffff6057577824 */ /* 0x000fca00078e02ff */
[----:B------:R-:W-:-:S14]  /*0d90*/  R2UR UR7, R87 ;  /* 0x00000000570772ca */ /* 0x000fdc00000e0000 */
[----:B------:R-:W3:Y:S01]  /*0da0*/  LDCU UR7, c[0x0][UR7+0x2b4] ;  /* 0x00005680070777ac */ /* 0x000ee20008000800 */
[----:B------:R-:W4:Y:S08]  /*0db0*/  S2UR UR4, SR_CTAID.Y ;  /* 0x00000000000479c3 */ /* 0x000f300000002600 */
[----:B------:R-:W3:Y:S01]  /*0dc0*/  LDC R10, c[0x0][0xb24] ;  /* 0x0002c900ff0a7b82 */ /* 0x000ee20000000800 */
[----:B-1----:R-:W-:-:S02]  /*0dd0*/  I2FP.F32.U32 R87, UR5 ;  /* 0x0000000500577c45 */ /* 0x002fc40008201000 */
[----:B------:R-:W-:-:S05]  /*0de0*/  CS2R.32 R3, SR_CgaSize ;  /* 0x0000000000037805 */ /* 0x000fca0000008a00 */
[----:B------:R-:W-:-:S06]  /*0df0*/  IMAD R3, R3, -0xa0, RZ ;  /* 0xffffff6003037824 */ /* 0x000fcc00078e02ff */
[----:B------:R-:W1:Y:S01]  /*0e00*/  LDC R3, c[0x0][R3+0x2a0] ;  /* 0x0000a80003037b82 */ /* 0x000e620000000800 */
[----:B------:R-:W-:Y:S01]  /*0e10*/  MOV R15, UR5 ;  /* 0x00000005000f7c02 */ /* 0x000fe20008000f00 */
[----:B--2---:R-:W-:Y:S01]  /*0e20*/  FMUL R87, R87, UR9 ;  /* 0x0000000957577c20 */ /* 0x004fe20008400000 */
[----:B----4-:R-:W-:Y:S02]  /*0e30*/  I2FP.F32.U32 R86, UR4 ;  /* 0x0000000400567c45 */ /* 0x010fe40008201000 */
[----:B------:R-:W-:-:S05]  /*0e40*/  CS2R.32 R2, SR_CgaSize ;  /* 0x0000000000027805 */ /* 0x000fca0000008a00 */
[----:B------:R-:W-:-:S06]  /*0e50*/  IMAD R2, R2, -0xa0, RZ ;  /* 0xffffff6002027824 */ /* 0x000fcc00078e02ff */
[----:B------:R-:W2:Y:S01]  /*0e60*/  LDC R2, c[0x0][R2+0x2a4] ;  /* 0x0000a90002027b82 */ /* 0x000ea20000000800 */
[----:B------:R-:W-:Y:S01]  /*0e70*/  MOV R14, UR4 ;  /* 0x00000004000e7c02 */ /* 0x000fe20008000f00 */
[----:B------:R-:W4:Y:S01]  /*0e80*/  F2I.U32.TRUNC.NTZ R87, R87 ;  /* 0x0000005700577305 */ /* 0x000f22000020f000 */
[----:B---3--:R-:W-:-:S05]  /*0e90*/  FMUL R86, R86, UR7 ;  /* 0x0000000756567c20 */ /* 0x008fca0008400000 */
[----:B------:R-:W-:Y:S01]  /*0ea0*/  BAR.SYNC.DEFER_BLOCKING 0x0 ;  /* 0x0000000000007b1d */ /* 0x000fe20000010000 */
[----:B------:R-:W-:-:S05]  /*0eb0*/  ISETP.GE.AND P0, PT, R10, 0x1, PT ;  /* 0x000000010a00780c */ /* 0x000fca0003f06270 */
[----:B------:R-:W3:Y:S02]  /*0ec0*/  F2I.U32.TRUNC.NTZ R86, R86 ;  /* 0x0000005600567305 */ /* 0x000ee4000020f000 */
[----:B------:R-:W2:Y:S01]  /*0ed0*/  S2UR UR44, SR_CTAID.Z ;  /* 0x00000000002c79c3 */ /* 0x000ea20000002700 */
[----:B----4-:R-:W-:-:S05]  /*0ee0*/  IADD3 R87, PT, PT, -R87, RZ, RZ ;  /* 0x000000ff57577210 */ /* 0x010fca0007ffe1ff */
[----:B-1----:R-:W-:Y:S01]  /*0ef0*/  IMAD R87, R3, R87, UR5 ;  /* 0x0000000503577e24 */ /* 0x002fe2000f8e0257 */
[----:B---3--:R-:W-:-:S05]  /*0f00*/  IADD3 R86, PT, PT, -R86, RZ, RZ ;  /* 0x000000ff56567210 */ /* 0x008fca0007ffe1ff */
[----:B--2---:R-:W-:Y:S01]  /*0f10*/  IMAD R86, R2, R86, UR4 ;  /* 0x0000000402567e24 */ /* 0x004fe2000f8e0256 */
[----:B------:R-:W-:Y:S06]  /*0f20*/  @!P0 BRA `(.L_x_15) ;  /* 0x0000000000b88947 */ /* 0x000fec0003800000 */
[----:B------:R-:W1:Y:S01]  /*0f30*/  LDC.64 R4, c[0x0][0xb18] ;  /* 0x0002c600ff047b82 */ /* 0x000e620000000a00 */
[----:B------:R-:W-:-:S07]  /*0f40*/  ISETP.NE.AND P0, PT, R10, 0x1, PT ;  /* 0x000000010a00780c */ /* 0x000fce0003f05270 */
[----:B------:R-:W2:Y:S08]  /*0f50*/  LDC R9, c[0x0][0xb0c] ;  /* 0x0002c300ff097b82 */ /* 0x000eb00000000800 */
[----:B------:R-:W3:Y:S08]  /*0f60*/  LDC R12, c[0x0][0x370] ;  /* 0x0000dc00ff0c7b82 */ /* 0x000ef00000000800 */
[----:B------:R-:W4:Y:S01]  /*0f70*/  LDC R11, c[0x0][0x374] ;  /* 0x0000dd00ff0b7b82 */ /* 0x000f220000000800 */
[----:B-1----:R-:W-:-:S07]  /*0f80*/  ISETP.NE.AND P1, PT, R4, 0x1, PT ;  /* 0x000000010400780c */ /* 0x002fce0003f25270 */
[----:B------:R-:W3:Y:S01]  /*0f90*/  LDC.64 R6, c[0x0][0xb10] ;  /* 0x0002c400ff067b82 */ /* 0x000ee20000000a00 */
[----:B--2---:R-:W-:-:S07]  /*0fa0*/  ISETP.NE.AND P2, PT, R9, 0x1, PT ;  /* 0x000000010900780c */ /* 0x004fce0003f45270 */
[----:B------:R-:W1:Y:S08]  /*0fb0*/  LDC R8, c[0x0][0xb20] ;  /* 0x0002c800ff087b82 */ /* 0x000e700000000800 */
[----:B------:R-:W2:Y:S01]  /*0fc0*/  LDC.64 R2, c[0x0][0xb28] ;  /* 0x0002ca00ff027b82 */ /* 0x000ea20000000a00 */
[----:B----4-:R-:W-:-:S04]  /*0fd0*/  IMAD.HI.U32 R13, R11, R5, RZ ;  /* 0x000000050b0d7227 */ /* 0x010fc800078e00ff */
[----:B------:R-:W-:-:S04]  /*0fe0*/  IMAD.HI.U32 R5, R14, R5, RZ ;  /* 0x000000050e057227 */ /* 0x000fc800078e00ff */
[----:B---3--:R-:W-:-:S05]  /*0ff0*/  IMAD.HI.U32 R16, R12, R6, RZ ;  /* 0x000000060c107227 */ /* 0x008fca00078e00ff */
[-C--:B------:R-:W-:Y:S01]  /*1000*/  @P2 SHF.R.U32.HI R12, RZ, R7.reuse, R16 ;  /* 0x00000007ff0c2219 */ /* 0x080fe20000011610 */
[----:B------:R-:W-:Y:S01]  /*1010*/  IMAD.HI.U32 R16, R15, R6, RZ ;  /* 0x000000060f107227 */ /* 0x000fe200078e00ff */
[-C--:B-1----:R-:W-:Y:S02]  /*1020*/  @P1 SHF.R.U32.HI R11, RZ, R8.reuse, R13 ;  /* 0x00000008ff0b1219 */ /* 0x082fe4000001160d */
[----:B------:R-:W-:Y:S02]  /*1030*/  SHF.R.U32.HI R5, RZ, R8, R5 ;  /* 0x00000008ff057219 */ /* 0x000fe40000011605 */
[----:B------:R-:W-:Y:S02]  /*1040*/  SHF.R.U32.HI R16, RZ, R7, R16 ;  /* 0x00000007ff107219 */ /* 0x000fe40000011610 */
[----:B------:R-:W-:Y:S01]  /*1050*/  SEL R5, R14, R5, !P1 ;  /* 0x000000050e057207 */ /* 0x000fe20004800000 */
[----:B--2---:R-:W-:Y:S01]  /*1060*/  IMAD.HI.U32 R13, R11, R2, RZ ;  /* 0x000000020b0d7227 */ /* 0x004fe200078e00ff */
[----:B------:R-:W-:-:S03]  /*1070*/  SEL R16, R15, R16, !P2 ;  /* 0x000000100f107207 */ /* 0x000fc60005000000 */
[----:B------:R-:W-:Y:S01]  /*1080*/  IMAD.HI.U32 R6, R12, R2, RZ ;  /* 0x000000020c067227 */ /* 0x000fe200078e00ff */
[----:B------:R-:W-:-:S04]  /*1090*/  @P0 SHF.R.U32.HI R11, RZ, R3, R13 ;  /* 0x00000003ff0b0219 */ /* 0x000fc8000001160d */
[----:B------:R-:W-:Y:S01]  /*10a0*/  @P0 SHF.R.U32.HI R12, RZ, R3, R6 ;  /* 0x00000003ff0c0219 */ /* 0x000fe20000011606 */
[----:B------:R-:W-:-:S04]  /*10b0*/  IMAD R11, R11, R10, RZ ;  /* 0x0000000a0b0b7224 */ /* 0x000fc800078e02ff */
[----:B------:R-:W-:Y:S01]  /*10c0*/  IMAD R6, R12, R10, RZ ;  /* 0x0000000a0c067224 */ /* 0x000fe200078e02ff */
[----:B------:R-:W-:-:S04]  /*10d0*/  ISETP.GE.AND P1, PT, R5, R11, PT ;  /* 0x0000000b0500720c */ /* 0x000fc80003f26270 */
[----:B------:R-:W-:Y:S01]  /*10e0*/  ISETP.GE.OR P1, PT, R16, R6, P1 ;  /* 0x000000061000720c */ /* 0x000fe20000f26670 */
[----:B------:R-:W-:-:S05]  /*10f0*/  IMAD.HI.U32 R6, R5, R2, RZ ;  /* 0x0000000205067227 */ /* 0x000fca00078e00ff */
[----:B------:R-:W-:-:S04]  /*1100*/  SHF.R.U32.HI R6, RZ, R3, R6 ;  /* 0x00000003ff067219 */ /* 0x000fc80000011606 */
[----:B------:R-:W-:-:S03]  /*1110*/  SEL R6, R5, R6, !P0 ;  /* 0x0000000605067207 */ /* 0x000fc60004000000 */
[----:B------:R-:W-:Y:S01]  /*1120*/  @!P1 IMAD.HI.U32 R7, R16, R2, RZ ;  /* 0x0000000210079227 */ /* 0x000fe200078e00ff */
[----:B------:R-:W-:-:S04]  /*1130*/  IADD3 R2, PT, PT, -R6, RZ, RZ ;  /* 0x000000ff06027210 */ /* 0x000fc80007ffe1ff */
[----:B------:R-:W-:Y:S01]  /*1140*/  @!P1 SHF.R.U32.HI R3, RZ, R3, R7 ;  /* 0x00000003ff039219 */ /* 0x000fe20000011607 */
[----:B------:R-:W-:Y:S01]  /*1150*/  IMAD R2, R10, R2, R5 ;  /* 0x000000020a027224 */ /* 0x000fe200078e0205 */
[----:B------:R-:W-:Y:S02]  /*1160*/  IADD3 R7, PT, PT, -R5, RZ, RZ ;  /* 0x000000ff05077210 */ /* 0x000fe40007ffe1ff */
[----:B------:R-:W-:-:S03]  /*1170*/  @!P1 SEL R3, R16, R3, !P0 ;  /* 0x0000000310039207 */ /* 0x000fc60004000000 */
[----:B------:R-:W-:Y:S02]  /*1180*/  IMAD R7, R4, R7, R14 ;  /* 0x0000000704077224 */ /* 0x000fe400078e020e */
[--C-:B------:R-:W-:Y:S02]  /*1190*/  @!P1 IMAD.IADD R6, R6, 0x1, -R3.reuse ;  /* 0x0000000106069824 */ /* 0x100fe400078e0a03 */
[----:B------:R-:W-:Y:S01]  /*11a0*/  @!P1 IMAD R3, R2, R12, R3 ;  /* 0x0000000c02039224 */ /* 0x000fe200078e0203 */
[----:B------:R-:W-:Y:S01]  /*11b0*/  IADD3 R2, PT, PT, -R16, RZ, RZ ;  /* 0x000000ff10027210 */ /* 0x000fe20007ffe1ff */
[----:B------:R-:W-:Y:S02]  /*11c0*/  @!P1 IMAD R5, R6, R10, R16 ;  /* 0x0000000a06059224 */ /* 0x000fe400078e0210 */
[----:B------:R-:W-:Y:S02]  /*11d0*/  @!P1 IMAD.MOV.U32 R16, RZ, RZ, R3 ;  /* 0x000000ffff109224 */ /* 0x000fe400078e0003 */
[----:B------:R-:W-:-:S02]  /*11e0*/  IMAD R2, R9, R2, R15 ;  /* 0x0000000209027224 */ /* 0x000fc400078e020f */
[----:B------:R-:W-:Y:S02]  /*11f0*/  IMAD R14, R5, R4, R7 ;  /* 0x00000004050e7224 */ /* 0x000fe400078e0207 */
[----:B------:R-:W-:Y:S02]  /*1200*/  IMAD R15, R16, R9, R2 ;  /* 0x00000009100f7224 */ /* 0x000fe400078e0202 */
.L_x_15:
[----:B------:R-:W1:Y:S01]  /*1210*/  LDCU UR4, c[0x0][0xb30] ;  /* 0x00016600ff0477ac */ /* 0x000e620008000800 */
[----:B------:R-:W2:Y:S08]  /*1220*/  S2UR UR37, SR_CgaCtaId ;  /* 0x00000000002579c3 */ /* 0x000eb00000008800 */
[----:B------:R-:W3:Y:S01]  /*1230*/  LDC R40, c[0x0][0xb24] ;  /* 0x0002c900ff287b82 */ /* 0x000ee20000000800 */
[----:B-1----:R-:W-:-:S09]  /*1240*/  UISETP.NE.AND UP1, UPT, UR4, 0x1, UPT ;  /* 0x000000010400788c */ /* 0x002fd2000bf25270 */
[----:B--2---:R-:W-:Y:S05]  /*1250*/  BRA.U UP1, `(.L_x_16) ;  /* 0x0000000101407547 */ /* 0x004fea000b800000 */
[----:B------:R-:W1:Y:S08]  /*1260*/  LDC.64 R4, c[0x0][0xb10] ;  /* 0x0002c400ff047b82 */ /* 0x000e700000000a00 */
[----:B------:R-:W2:Y:S08]  /*1270*/  LDC.64 R2, c[0x0][0xb18] ;  /* 0x0002c600ff027b82 */ /* 0x000eb00000000a00 */
[----:B------:R-:W4:Y:S08]  /*1280*/  LDC R6, c[0x0][0xb20] ;  /* 0x0002c800ff067b82 */ /* 0x000f300000000800 */
[----:B------:R-:W3:Y:S01]  /*1290*/  LDC R7, c[0x0][0xb0c] ;  /* 0x0002c300ff077b82 */ /* 0x000ee20000000800 */
[----:B-1----:R-:W-:-:S05]  /*12a0*/  IMAD.HI.U32 R4, R15, R4, RZ ;  /* 0x000000040f047227 */ /* 0x002fca00078e00ff */
[----:B------:R-:W-:Y:S01]  /*12b0*/  SHF.R.U32.HI R4, RZ, R5, R4 ;  /* 0x00000005ff047219 */ /* 0x000fe20000011604 */
[----:B--2---:R-:W-:Y:S01]  /*12c0*/  IMAD.HI.U32 R3, R14, R3, RZ ;  /* 0x000000030e037227 */ /* 0x004fe200078e00ff */
[----:B------:R-:W-:-:S04]  /*12d0*/  ISETP.NE.AND P0, PT, R2, 0x1, PT ;  /* 0x000000010200780c */ /* 0x000fc80003f05270 */
[----:B----4-:R-:W-:-:S04]  /*12e0*/  SHF.R.U32.HI R3, RZ, R6, R3 ;  /* 0x00000006ff037219 */ /* 0x010fc80000011603 */
[----:B------:R-:W-:Y:S02]  /*12f0*/  SEL R3, R14, R3, !P0 ;  /* 0x000000030e037207 */ /* 0x000fe40004000000 */
[----:B---3--:R-:W-:-:S04]  /*1300*/  ISETP.NE.AND P1, PT, R7, 0x1, PT ;  /* 0x000000010700780c */ /* 0x008fc80003f25270 */
[----:B------:R-:W-:-:S05]  /*1310*/  SEL R4, R15, R4, !P1 ;  /* 0x000000040f047207 */ /* 0x000fca0004800000 */
[----:B------:R-:W-:Y:S02]  /*1320*/  IMAD.IADD R5, R3, 0x1, -R4 ;  /* 0x0000000103057824 */ /* 0x000fe400078e0a04 */
[----:B------:R-:W-:Y:S02]  /*1330*/  IMAD.IADD R3, R4, 0x1, -R3 ;  /* 0x0000000104037824 */ /* 0x000fe400078e0a03 */
[----:B------:R-:W-:Y:S02]  /*1340*/  IMAD R15, R5, R7, R15 ;  /* 0x00000007050f7224 */ /* 0x000fe400078e020f */
[----:B------:R-:W-:-:S07]  /*1350*/  IMAD R14, R3, R2, R14 ;  /* 0x00000002030e7224 */ /* 0x000fce00078e020e */
.L_x_16:
[----:B------:R-:W-:Y:S01]  /*1360*/  BAR.SYNC.DEFER_BLOCKING 0x0 ;  /* 0x0000000000007b1d */ /* 0x000fe20000010000 */
[----:B------:R-:W-:Y:S01]  /*1370*/  UISETP.NE.AND UP1, UPT, UR8, 0x2, UPT ;  /* 0x000000020800788c */ /* 0x000fe2000bf25270 */
[----:B------:R-:W-:Y:S02]  /*1380*/  ISETP.NE.OR P5, PT, R0, 0x2, !P5 ;  /* 0x000000020000780c */ /* 0x000fe40006fa5670 */
[----:B------:R-:W-:-:S06]  /*1390*/  LOP3.LUT R2, R101, 0x1f, RZ, 0xc0, !PT ;  /* 0x0000001f65027812 */ /* 0x000fcc00078ec0ff */
[----:B------:R-:W-:Y:S05]  /*13a0*/  BRA.U UP1, `(.L_x_17) ;  /* 0x0000001101e47547 */ /* 0x000fea000b800000 */
[----:B------:R-:W1:Y:S01]  /*13b0*/  LDCU UR13, c[0x0][0x38c] ;  /* 0x00007180ff0d77ac */ /* 0x000e620008000800 */
[----:B------:R-:W2:Y:S01]  /*13c0*/  LDC R8, c[0x0][0x370] ;  /* 0x0000dc00ff087b82 */ /* 0x000ea20000000800 */
[----:B------:R-:W-:Y:S01]  /*13d0*/  PLOP3.LUT P1, PT, PT, PT, UP2, 0x80, 0x8 ;  /* 0x000000000008781c */ /* 0x000fe20003f2f028 */
[----:B------:R-:W-:Y:S01]  /*13e0*/  IMAD.MOV.U32 R17, RZ, RZ, 0x1 ;  /* 0x00000001ff117424 */ /* 0x000fe200078e00ff */
[----:B------:R-:W-:Y:S01]  /*13f0*/  ISETP.EQ.OR P4, PT, R2, RZ, P5 ;  /* 0x000000ff0200720c */ /* 0x000fe20002f82670 */
[----:B------:R-:W-:Y:S01]  /*1400*/  IMAD.MOV.U32 R16, RZ, RZ, RZ ;  /* 0x000000ffff107224 */ /* 0x000fe200078e00ff */
[----:B------:R-:W-:Y:S02]  /*1410*/  PLOP3.LUT P1, PT, P1, PT, PT, 0x8, 0x80 ;  /* 0x000000000080781c */ /* 0x000fe40000f2e170 */
[----:B------:R-:W-:Y:S01]  /*1420*/  CS2R R12, SRZ ;  /* 0x00000000000c7805 */ /* 0x000fe2000001ff00 */
[----:B------:R-:W-:Y:S01]  /*1430*/  IMAD.MOV.U32 R11, RZ, RZ, 0x1 ;  /* 0x00000001ff0b7424 */ /* 0x000fe200078e00ff */
[----:B------:R-:W4:Y:S01]  /*1440*/  LDC R0, c[0x0][0x374] ;  /* 0x0000dd00ff007b82 */ /* 0x000f220000000800 */
[----:B------:R-:W2:Y:S01]  /*1450*/  LDCU.64 UR22, c[0x0][0x348] ;  /* 0x00006900ff1677ac */ /* 0x000ea20008000a00 */
[----:B------:R-:W-:Y:S01]  /*1460*/  UMOV UR6, URZ ;  /* 0x000000ff00067c82 */ /* 0x000fe20008000000 */
[----:B-1----:R-:W-:-:S04]  /*1470*/  UIADD3 UR5, UPT, UPT, UR13, 0x3f, URZ ;  /* 0x0000003f0d057890 */ /* 0x002fc8000fffe0ff */
[----:B------:R-:W-:-:S04]  /*1480*/  USHF.R.S32.HI UR4, URZ, 0x1f, UR5 ;  /* 0x0000001fff047899 */ /* 0x000fc80008011405 */
[----:B------:R-:W-:-:S04]  /*1490*/  ULEA.HI UR4, UR4, UR5, URZ, 0x6 ;  /* 0x0000000504047291 */ /* 0x000fc8000f8f30ff */
[----:B------:R-:W-:Y:S02]  /*14a0*/  USHF.R.S32.HI UR15, URZ, 0x6, UR4 ;  /* 0x00000006ff0f7899 */ /* 0x000fe40008011404 */
[----:B------:R-:W-:Y:S02]  /*14b0*/  UIADD3 UR4, UPT, UPT, UR13, -0x1, URZ ;  /* 0xffffffff0d047890 */ /* 0x000fe4000fffe0ff */
[----:B------:R-:W-:Y:S02]  /*14c0*/  UISETP.LT.U32.AND UP0, UPT, UR15, 0x4, UPT ;  /* 0x000000040f00788c */ /* 0x000fe4000bf01070 */
[----:B------:R-:W-:Y:S02]  /*14d0*/  UISETP.GE.U32.AND UP1, UPT, UR4, -0x7f, UPT ;  /* 0xffffff810400788c */ /* 0x000fe4000bf26070 */
[----:B------:R-:W-:Y:S02]  /*14e0*/  USEL UR14, UR15, 0x4, UP0 ;  /* 0x000000040f0e7887 */ /* 0x000fe40008000000 */
[----:B------:R-:W-:-:S02]  /*14f0*/  UIADD3 UR13, UPT, UPT, UR13, 0x7e, URZ ;  /* 0x0000007e0d0d7890 */ /* 0x000fc4000fffe0ff */
[----:B------:R-:W-:Y:S02]  /*1500*/  UIADD3 UR5, UPT, UPT, UR14, -0x1, URZ ;  /* 0xffffffff0e057890 */ /* 0x000fe4000fffe0ff */
[----:B------:R-:W-:-:S03]  /*1510*/  UIADD3 UR7, UPT, UPT, UR15, -UR14, URZ ;  /* 0x8000000e0f077290 */ /* 0x000fc6000fffe0ff */
[----:B------:R-:W-:-:S04]  /*1520*/  @UP1 UIADD3 UR5, UPT, UPT, UR14, URZ, URZ ;  /* 0x000000ff0e051290 */ /* 0x000fc8000fffe0ff */
[----:B--2---:R-:W-:-:S12]  /*1530*/  UIADD3 UR5, UPT, UPT, UR5, 0x1, URZ ;  /* 0x0000000105057890 */ /* 0x004fd8000fffe0ff */
.L_x_35:
[----:B------:R-:W-:Y:S01]  /*1540*/  UISETP.NE.AND UP0, UPT, UR37, URZ, UPT ;  /* 0x000000ff2500728c */ /* 0x000fe2000bf05270 */
[----:B------:R-:W1:Y:S08]  /*1550*/  S2UR UR37, SR_CgaCtaId ;  /* 0x00000000002579c3 */ /* 0x000e700000008800 */
[----:B------:R-:W-:Y:S05]  /*1560*/  BRA.U UP0, `(.L_x_18) ;  /* 0x0000000100347547 */ /* 0x000fea000b800000 */
[----:B------:R-:W2:Y:S01]  /*1570*/  S2R R2, SR_CgaCtaId ;  /* 0x0000000000027919 */ /* 0x000ea20000008800 */
[----:B------:R-:W-:-:S04]  /*1580*/  MOV R3, 0x400 ;  /* 0x0000040000037802 */ /* 0x000fc80000000f00 */
[----:B--2---:R-:W-:Y:S02]  /*1590*/  LEA R2, R2, R3, 0x18 ;  /* 0x0000000302027211 */ /* 0x004fe400078ec0ff */
[----:B------:R-:W-:-:S03]  /*15a0*/  SHF.L.U32 R3, R11, 0x1f, RZ ;  /* 0x0000001f0b037819 */ /* 0x000fc600000006ff */
[----:B------:R-:W-:-:S04]  /*15b0*/  IMAD R2, R12, 0x8, R2 ;  /* 0x000000080c027824 */ /* 0x000fc800078e0202 */
[----:B------:R-:W2:Y:S02]  /*15c0*/  SYNCS.PHASECHK.TRANS64.TRYWAIT P0, [R2+URZ+0x100], R3 ;  /* 0x00010003020075a7 */ /* 0x000ea400080011ff */
[----:B--2---:R-:W-:Y:S05]  /*15d0*/  @!P0 BRA `(.L_x_19) ;  /* 0x0000007800a88947 */ /* 0x004fea0003800000 */
.L_x_131:
[----:B------:R-:W-:Y:S01]  /*15e0*/  VIADD R12, R12, 0x1 ;  /* 0x000000010c0c7836 */ /* 0x000fe20000000000 */
[----:B------:R2:W-:Y:S04]  /*15f0*/  SYNCS.ARRIVE.TRANS64.A1T0 RZ, [R2+URZ+0xf0], RZ ;  /* 0x0000f0ff02ff79a7 */ /* 0x0005e800081000ff */
[----:B------:R-:W-:-:S04]  /*1600*/  ISETP.NE.AND P0, PT, R12, 0x2, PT ;  /* 0x000000020c00780c */ /* 0x000fc80003f05270 */
[----:B------:R-:W-:Y:S02]  /*1610*/  SEL R12, R12, RZ, P0 ;  /* 0x000000ff0c0c7207 */ /* 0x000fe40000000000 */
[----:B--2---:R-:W-:-:S04]  /*1620*/  SEL R2, RZ, 0x1, P0 ;  /* 0x00000001ff027807 */ /* 0x004fc80000000000 */
[----:B------:R-:W-:-:S07]  /*1630*/  LOP3.LUT R11, R11, R2, RZ, 0x3c, !PT ;  /* 0x000000020b0b7212 */ /* 0x000fce00078e3cff */
.L_x_18:
[----:B------:R-:W-:Y:S01]  /*1640*/  UMOV UR4, 0x400 ;  /* 0x0000040000047882 */ /* 0x000fe20000000000 */
[----:B------:R-:W-:Y:S01]  /*1650*/  SHF.L.U32 R2, R17, 0x1f, RZ ;  /* 0x0000001f11027819 */ /* 0x000fe200000006ff */
[----:B-1----:R-:W-:Y:S01]  /*1660*/  ULEA UR4, UR37, UR4, 0x18 ;  /* 0x0000000425047291 */ /* 0x002fe2000f8ec0ff */
[----:B------:R-:W-:Y:S01]  /*1670*/  R2UR UR42, R15 ;  /* 0x000000000f2a72ca */ /* 0x000fe200000e0000 */
[----:B------:R-:W-:Y:S01]  /*1680*/  UISETP.GE.U32.AND UP0, UPT, UR13, 0x7f, UPT ;  /* 0x0000007f0d00788c */ /* 0x000fe2000bf06070 */
[----:B------:R-:W-:Y:S01]  /*1690*/  R2UR UR34, R14 ;  /* 0x000000000e2272ca */ /* 0x000fe200000e0000 */
[----:B------:R-:W-:Y:S01]  /*16a0*/  ULEA UR8, UR6, UR4, 0x3 ;  /* 0x0000000406087291 */ /* 0x000fe2000f8e18ff */
[----:B------:R-:W-:-:S08]  /*16b0*/  UMOV UR21, URZ ;  /* 0x000000ff00157c82 */ /* 0x000fd00008000000 */
[----:B------:R1:W2:Y:S01]  /*16c0*/  SYNCS.PHASECHK.TRANS64.TRYWAIT P0, [UR8+0x20], R2 ;  /* 0x00002002ff0075a7 */ /* 0x0002a20008001108 */
[----:B------:R-:W-:Y:S02]  /*16d0*/  USHF.L.U32 UR42, UR42, 0x6, URZ ;  /* 0x000000062a2a7899 */ /* 0x000fe400080006ff */
[----:B------:R-:W-:Y:S01]  /*16e0*/  USHF.L.U32 UR34, UR34, 0x8, URZ ;  /* 0x0000000822227899 */ /* 0x000fe200080006ff */
[----:B------:R-:W-:Y:S11]  /*16f0*/  BRA.U !UP0, `(.L_x_20) ;  /* 0x0000000108f07547 */ /* 0x000ff6000b800000 */
[----:B------:R-:W-:Y:S02]  /*1700*/  UIADD3 UR26, UPT, UPT, UR34, 0x40, URZ ;  /* 0x00000040221a7890 */ /* 0x000fe4000fffe0ff */
[----:B------:R-:W-:Y:S02]  /*1710*/  UIADD3 UR18, UPT, UPT, UR34, 0x80, URZ ;  /* 0x0000008022127890 */ /* 0x000fe4000fffe0ff */
[----:B------:R-:W-:Y:S01]  /*1720*/  UIADD3 UR10, UPT, UPT, UR34, 0xc0, URZ ;  /* 0x000000c0220a7890 */ /* 0x000fe2000fffe0ff */
[----:B------:R-:W-:Y:S01]  /*1730*/  UMOV UR29, URZ ;  /* 0x000000ff001d7c82 */ /* 0x000fe20008000000 */
[----:B------:R-:W-:-:S10]  /*1740*/  UMOV UR45, UR6 ;  /* 0x00000006002d7c82 */ /* 0x000fd40008000000 */
.L_x_25:
[----:B-1----:R-:W-:Y:S01]  /*1750*/  ULEA UR41, UR45, UR4, 0x3 ;  /* 0x000000042d297291 */ /* 0x002fe2000f8e18ff */
[----:B--2---:R-:W-:Y:S01]  /*1760*/  @!P5 MOV R3, 0xa000 ;  /* 0x0000a0000003d802 */ /* 0x004fe20000000f00 */
[----:B--2---:R-:W-:Y:S10]  /*1770*/  @P0 BRA `(.L_x_21) ;  /* 0x00000000000c0947 */ /* 0x004ff40003800000 */
[----:B------:R-:W-:-:S04]  /*1780*/  SHF.L.U32 R4, R17, 0x1f, RZ ;  /* 0x0000001f11047819 */ /* 0x000fc800000006ff */
[----:B------:R-:W2:Y:S02]  /*1790*/  SYNCS.PHASECHK.TRANS64.TRYWAIT P0, [UR41+0x20], R4 ;  /* 0x00002004ff0075a7 */ /* 0x000ea40008001129 */
[----:B--2---:R-:W-:Y:S05]  /*17a0*/  @!P0 BRA `(.L_x_22) ;  /* 0x0000007800488947 */ /* 0x004fea0003800000 */
.L_x_21:
[----:B------:R2:W-:Y:S01]  /*17b0*/  @!P5 SYNCS.ARRIVE.TRANS64 RZ, [UR41], R3 ;  /* 0x00000003ffffd9a7 */ /* 0x0005e20008000029 */
[----:B------:R-:W-:Y:S04]  /*17c0*/  BSSY.RECONVERGENT B0, `(.L_x_23) ;  /* 0x0000003000007945 */ /* 0x000fe80003800200 */
[----:B------:R-:W-:Y:S05]  /*17d0*/  @P4 BRA `(.L_x_24) ;  /* 0x0000000000044947 */ /* 0x000fea0003800000 */
[----:B------:R-:W-:Y:S05]  /*17e0*/  BPT.TRAP 0x1 ;  /* 0x000000040000795c */ /* 0x000fea0000300000 */
.L_x_24:
[----:B------:R-:W-:Y:S05]  /*17f0*/  BSYNC.RECONVERGENT B0 ;  /* 0x0000000000007941 */ /* 0x000fea0003800200 */
.L_x_23:
[----:B------:R-:W-:Y:S02]  /*1800*/  UIADD3 UR6, UPT, UPT, UR45, 0x1, URZ ;  /* 0x000000012d067890 */ /* 0x000fe4000fffe0ff */
[----:B------:R-:W-:Y:S02]  /*1810*/  ULEA UR40, UR45, UR4, 0xd ;  /* 0x000000042d287291 */ /* 0x000fe4000f8e68ff */
[----:B------:R-:W-:Y:S02]  /*1820*/  UISETP.NE.AND UP0, UPT, UR6, 0x4, UPT ;  /* 0x000000040600788c */ /* 0x000fe4000bf05270 */
[----:B------:R-:W-:Y:S02]  /*1830*/  UIADD3 UR46, UP1, UPT, UR22, 0x80, URZ ;  /* 0x00000080162e7890 */ /* 0x000fe4000ff3e0ff */
[----:B------:R-:W-:Y:S02]  /*1840*/  USEL UR9, URZ, 0x1, UP0 ;  /* 0x00000001ff097887 */ /* 0x000fe40008000000 */
[----:B------:R-:W-:-:S02]  /*1850*/  USEL UR6, UR6, URZ, UP0 ;  /* 0x000000ff06067287 */ /* 0x000fc40008000000 */
[----:B------:R-:W-:Y:S02]  /*1860*/  UIADD3 UR38, UP0, UPT, UR22, 0x180, URZ ;  /* 0x0000018016267890 */ /* 0x000fe4000ff1e0ff */
[----:B------:R-:W-:Y:S01]  /*1870*/  ULEA UR8, UR6, UR4, 0x3 ;  /* 0x0000000406087291 */ /* 0x000fe2000f8e18ff */
[----:B------:R-:W-:Y:S01]  /*1880*/  LOP3.LUT R17, R17, UR9, RZ, 0x3c, !PT ;  /* 0x0000000911117c12 */ /* 0x000fe2000f8e3cff */
[----:B------:R-:W-:Y:S02]  /*1890*/  USHF.L.U32 UR43, UR29, 0x6, URZ ;  /* 0x000000061d2b7899 */ /* 0x000fe400080006ff */
[----:B------:R-:W-:Y:S01]  /*18a0*/  UIADD3.X UR47, UPT, UPT, URZ, UR23, URZ, UP1, !UPT ;  /* 0x00000017ff2f7290 */ /* 0x000fe20008ffe4ff */
[----:B-1----:R-:W-:Y:S01]  /*18b0*/  SHF.L.U32 R2, R17, 0x1f, RZ ;  /* 0x0000001f11027819 */ /* 0x002fe200000006ff */
[----:B------:R-:W-:Y:S02]  /*18c0*/  UIADD3 UR40, UPT, UPT, UR40, 0x8800, URZ ;  /* 0x0000880028287890 */ /* 0x000fe4000fffe0ff */
[----:B------:R-:W-:Y:S01]  /*18d0*/  UIADD3.X UR39, UPT, UPT, URZ, UR23, URZ, UP0, !UPT ;  /* 0x00000017ff277290 */ /* 0x000fe200087fe4ff */
[----:B------:R1:W1:Y:S01]  /*18e0*/  SYNCS.PHASECHK.TRANS64.TRYWAIT P0, [UR8+0x20], R2 ;  /* 0x00002002ff0075a7 */ /* 0x0002620008001108 */
[----:B------:R-:W-:Y:S01]  /*18f0*/  ULEA UR8, UR45, UR4, 0xf ;  /* 0x000000042d087291 */ /* 0x000fe2000f8e78ff */
[----:B------:R-:W-:Y:S01]  /*1900*/  UMOV UR30, 0x0 ;  /* 0x00000000001e7882 */ /* 0x000fe20000000000 */
[----:B------:R-:W-:-:S02]  /*1910*/  UMOV UR31, 0x10000000 ;  /* 0x10000000001f7882 */ /* 0x000fc40000000000 */
[----:B------:R-:W-:Y:S01]  /*1920*/  UIADD3 UR32, UPT, UPT, UR8, 0x10800, URZ ;  /* 0x0001080008207890 */ /* 0x000fe2000fffe0ff */
[----:B------:R1:W-:Y:S01]  /*1930*/  UTMALDG.3D [UR40], [UR46], desc[UR30] ;  /* 0x00001e282e0075b4 */ /* 0x0003e20008011000 */
[----:B------:R-:W-:Y:S02]  /*1940*/  UIADD3 UR24, UPT, UPT, UR8, 0x12800, URZ ;  /* 0x0001280008187890 */ /* 0x000fe4000fffe0ff */
[----:B------:R-:W-:Y:S02]  /*1950*/  UIADD3 UR16, UPT, UPT, UR8, 0x14800, URZ ;  /* 0x0001480008107890 */ /* 0x000fe4000fffe0ff */
[----:B------:R-:W-:Y:S01]  /*1960*/  UIADD3 UR8, UPT, UPT, UR8, 0x16800, URZ ;  /* 0x0001680008087890 */ /* 0x000fe2000fffe0ff */
[----:B------:R-:W-:Y:S01]  /*1970*/  UMOV UR33, UR41 ;  /* 0x0000002900217c82 */ /* 0x000fe20008000000 */
        /* <DEDUP_REMOVED lines=8> */
[----:B------:R1:W-:Y:S01]  /*1a00*/  UTMALDG.3D [UR32], [UR38], desc[UR30] ;  /* 0x00001e20260075b4 */ /* 0x0003e20008011000 */
[----:B------:R-:W-:Y:S01]  /*1a10*/  UMOV UR12, UR44 ;  /* 0x0000002c000c7c82 */ /* 0x000fe20008000000 */
[----:B------:R-:W-:Y:S01]  /*1a20*/  UMOV UR9, UR41 ;  /* 0x0000002900097c82 */ /* 0x000fe20008000000 */
[----:B------:R-:W-:Y:S01]  /*1a30*/  UMOV UR11, UR43 ;  /* 0x0000002b000b7c82 */ /* 0x000fe20008000000 */
[----:B------:R-:W-:Y:S01]  /*1a40*/  UIADD3 UR29, UPT, UPT, UR29, 0x1, URZ ;  /* 0x000000011d1d7890 */ /* 0x000fe2000fffe0ff */
[----:B------:R-:W-:Y:S01]  /*1a50*/  UMOV UR21, UR5 ;  /* 0x0000000500157c82 */ /* 0x000fe20008000000 */
[----:B------:R-:W-:Y:S01]  /*1a60*/  UMOV UR45, UR6 ;  /* 0x00000006002d7c82 */ /* 0x000fe20008000000 */
[----:B------:R1:W-:Y:S01]  /*1a70*/  UTMALDG.3D [UR24], [UR38], desc[UR30] ;  /* 0x00001e18260075b4 */ /* 0x0003e20008011000 */
[----:B------:R-:W-:Y:S01]  /*1a80*/  UISETP.NE.AND UP0, UPT, UR29, UR5, UPT ;  /* 0x000000051d00728c */ /* 0x000fe2000bf05270 */
[----:B------:R1:W-:Y:S01]  /*1a90*/  UTMALDG.3D [UR16], [UR38], desc[UR30] ;  /* 0x00001e10260075b4 */ /* 0x0003e20008011000 */
[----:B------:R1:W-:Y:S07]  /*1aa0*/  UTMALDG.3D [UR8], [UR38], desc[UR30] ;  /* 0x00001e08260075b4 */ /* 0x0003ee0008011000 */
[----:B------:R-:W-:Y:S05]  /*1ab0*/  BRA.U UP0, `(.L_x_25) ;  /* 0xfffffffd00247547 */ /* 0x000fea000b83ffff */
.L_x_20:
[----:B-1----:R-:W-:Y:S01]  /*1ac0*/  ULEA UR8, UR6, UR4, 0x3 ;  /* 0x0000000406087291 */ /* 0x002fe2000f8e18ff */
[----:B------:R-:W-:Y:S01]  /*1ad0*/  SHF.L.U32 R2, R17, 0x1f, RZ ;  /* 0x0000001f11027819 */ /* 0x000fe200000006ff */
[----:B------:R-:W-:Y:S01]  /*1ae0*/  @!P1 SYNCS.ARRIVE.TRANS64.A1T0 RZ, [UR4+0x88], RZ ;  /* 0x000088ffffff99a7 */ /* 0x000fe20008100004 */
[----:B------:R-:W-:-:S06]  /*1af0*/  UISETP.GT.AND UP0, UPT, UR15, UR14, UPT ;  /* 0x0000000e0f00728c */ /* 0x000fcc000bf04270 */
[----:B--2---:R1:W2:Y:S03]  /*1b00*/  SYNCS.PHASECHK.TRANS64.TRYWAIT P0, [UR8+0x20], R2 ;  /* 0x00002002ff0075a7 */ /* 0x0042a60008001108 */
[----:B------:R-:W-:Y:S05]  /*1b10*/  BRA.U !UP0, `(.L_x_26) ;  /* 0x0000000108ec7547 */ /* 0x000fea000b800000 */
[----:B------:R-:W-:Y:S02]  /*1b20*/  UIADD3 UR29, UPT, UPT, UR7, UR21, URZ ;  /* 0x00000015071d7290 */ /* 0x000fe4000fffe0ff */
[----:B------:R-:W-:Y:S02]  /*1b30*/  UIADD3 UR26, UPT, UPT, UR34, 0x40, URZ ;  /* 0x00000040221a7890 */ /* 0x000fe4000fffe0ff */
[----:B------:R-:W-:Y:S02]  /*1b40*/  UIADD3 UR18, UPT, UPT, UR34, 0x80, URZ ;  /* 0x0000008022127890 */ /* 0x000fe4000fffe0ff */
[----:B------:R-:W-:Y:S01]  /*1b50*/  UIADD3 UR10, UPT, UPT, UR34, 0xc0, URZ ;  /* 0x000000c0220a7890 */ /* 0x000fe2000fffe0ff */
[----:B------:R-:W-:-:S11]  /*1b60*/  UMOV UR32, UR6 ;  /* 0x0000000600207c82 */ /* 0x000fd60008000000 */
.L_x_31:
[----:B------:R-:W-:Y:S01]  /*1b70*/  ULEA UR41, UR32, UR4, 0x3 ;  /* 0x0000000420297291 */ /* 0x000fe2000f8e18ff */
[----:B--2---:R-:W-:Y:S01]  /*1b80*/  @!P5 MOV R3, 0xa000 ;  /* 0x0000a0000003d802 */ /* 0x004fe20000000f00 */
[----:B-12---:R-:W-:Y:S10]  /*1b90*/  @P0 BRA `(.L_x_27) ;  /* 0x00000000000c0947 */ /* 0x006ff40003800000 */
[----:B------:R-:W-:-:S04]  /*1ba0*/  SHF.L.U32 R4, R17, 0x1f, RZ ;  /* 0x0000001f11047819 */ /* 0x000fc800000006ff */
[----:B------:R-:W2:Y:S02]  /*1bb0*/  SYNCS.PHASECHK.TRANS64.TRYWAIT P0, [UR41+0x20], R4 ;  /* 0x00002004ff0075a7 */ /* 0x000ea40008001129 */
[----:B--2---:R-:W-:Y:S05]  /*1bc0*/  @!P0 BRA `(.L_x_28) ;  /* 0x0000007400588947 */ /* 0x004fea0003800000 */
.L_x_27:
[----:B------:R2:W-:Y:S01]  /*1bd0*/  @!P5 SYNCS.ARRIVE.TRANS64 RZ, [UR41], R3 ;  /* 0x00000003ffffd9a7 */ /* 0x0005e20008000029 */
[----:B------:R-:W-:Y:S04]  /*1be0*/  BSSY.RECONVERGENT B0, `(.L_x_29) ;  /* 0x0000003000007945 */ /* 0x000fe80003800200 */
[----:B------:R-:W-:Y:S05]  /*1bf0*/  @P4 BRA `(.L_x_30) ;  /* 0x0000000000044947 */ /* 0x000fea0003800000 */
[----:B------:R-:W-:Y:S05]  /*1c00*/  BPT.TRAP 0x1 ;  /* 0x000000040000795c */ /* 0x000fea0000300000 */
.L_x_30:
[----:B------:R-:W-:Y:S05]  /*1c10*/  BSYNC.RECONVERGENT B0 ;  /* 0x0000000000007941 */ /* 0x000fea0003800200 */
.L_x_29:
        /* <DEDUP_REMOVED lines=19> */
[----:B------:R-:W-:Y:S01]  /*1d50*/  UTMALDG.3D [UR40], [UR46], desc[UR30] ;  /* 0x00001e282e0075b4 */ /* 0x000fe20008011000 */
        /* <DEDUP_REMOVED lines=14> */
[----:B------:R-:W-:Y:S01]  /*1e40*/  UMOV UR9, UR41 ;  /* 0x0000002900097c82 */ /* 0x000fe20008000000 */
[----:B------:R-:W-:Y:S01]  /*1e50*/  UMOV UR11, UR43 ;  /* 0x0000002b000b7c82 */ /* 0x000fe20008000000 */
[----:B------:R-:W-:Y:S01]  /*1e60*/  UIADD3 UR21, UPT, UPT, UR21, 0x1, URZ ;  /* 0x0000000115157890 */ /* 0x000fe2000fffe0ff */
[----:B------:R1:W-:Y:S03]  /*1e70*/  UTMALDG.3D [UR24], [UR38], desc[UR30] ;  /* 0x00001e18260075b4 */ /* 0x0003e60008011000 */
[----:B------:R-:W-:Y:S01]  /*1e80*/  UISETP.NE.AND UP0, UPT, UR21, UR29, UPT ;  /* 0x0000001d1500728c */ /* 0x000fe2000bf05270 */
[----:B------:R1:W-:Y:S01]  /*1e90*/  UTMALDG.3D [UR16], [UR38], desc[UR30] ;  /* 0x00001e10260075b4 */ /* 0x0003e20008011000 */
[----:B------:R1:W-:Y:S01]  /*1ea0*/  UTMALDG.3D [UR8], [UR38], desc[UR30] ;  /* 0x00001e08260075b4 */ /* 0x0003e20008011000 */
[----:B---3--:R-:W-:-:S06]  /*1eb0*/  UMOV UR32, UR6 ;  /* 0x0000000600207c82 */ /* 0x008fcc0008000000 */
[----:B------:R-:W-:Y:S05]  /*1ec0*/  BRA.U UP0, `(.L_x_31) ;  /* 0xfffffffd00287547 */ /* 0x000fea000b83ffff */
.L_x_26:
[C---:B-1----:R-:W-:Y:S01]  /*1ed0*/  LEA R2, R16.reuse, UR4, 0x3 ;  /* 0x0000000410027c11 */ /* 0x042fe2000f8e18ff */
[----:B------:R-:W-:Y:S01]  /*1ee0*/  NOP ;  /* 0x0000000000007918 */ /* 0x000fe20000000000 */
[----:B--2---:R-:W-:Y:S02]  /*1ef0*/  SHF.L.U32 R3, R13, 0x1f, RZ ;  /* 0x0000001f0d037819 */ /* 0x004fe400000006ff */
[----:B------:R-:W-:Y:S02]  /*1f00*/  LEA R4, R16, UR4, 0x4 ;  /* 0x0000000410047c11 */ /* 0x000fe4000f8e20ff */
[----:B------:R-:W1:Y:S02]  /*1f10*/  SYNCS.PHASECHK.TRANS64.TRYWAIT P0, [R2+URZ+0x90], R3 ;  /* 0x00009003020075a7 */ /* 0x000e6400080011ff */
[----:B-1----:R-:W-:Y:S05]  /*1f20*/  @!P0 BRA `(.L_x_32) ;  /* 0x0000007000988947 */ /* 0x002fea0003800000 */
.L_x_134:
[----:B------:R-:W2:Y:S01]  /*1f30*/  LDS.128 R4, [R4+0x120] ;  /* 0x0001200004047984 */ /* 0x000ea20000000c00 */
[----:B---3--:R-:W-:Y:S01]  /*1f40*/  ISETP.GE.AND P0, PT, R40, 0x1, PT ;  /* 0x000000012800780c */ /* 0x008fe20003f06270 */
[----:B-1----:R-:W-:Y:S01]  /*1f50*/  VIADD R2, R2, 0xa0 ;  /* 0x000000a002027836 */ /* 0x002fe20000000000 */
[----:B------:R-:W-:Y:S01]  /*1f60*/  @!PT LDS RZ, [RZ] ;  /* 0x00000000fffff984 */ /* 0x000fe20000000800 */
[----:B------:R-:W-:Y:S01]  /*1f70*/  @!PT LDS RZ, [RZ] ;  /* 0x00000000fffff984 */ /* 0x000fe20000000800 */
[----:B------:R-:W-:Y:S01]  /*1f80*/  @!PT LDS RZ, [RZ] ;  /* 0x00000000fffff984 */ /* 0x000fe20000000800 */
[----:B------:R-:W-:Y:S01]  /*1f90*/  @!PT LDS RZ, [RZ] ;  /* 0x00000000fffff984 */ /* 0x000fe20000000800 */
[----:B------:R1:W-:Y:S06]  /*1fa0*/  MEMBAR.ALL.CTA ;  /* 0x0000000000007992 */ /* 0x0003ec0000008000 */
[----:B-1----:R-:W1:Y:S01]  /*1fb0*/  FENCE.VIEW.ASYNC.S ;  /* 0x00000000000073c6 */ /* 0x002e620000000000 */
[----:B------:R-:W-:-:S04]  /*1fc0*/  PRMT R2, RZ, 0x654, R2 ;  /* 0x00000654ff027816 */ /* 0x000fc80000000002 */
[----:B-1----:R1:W-:Y:S01]  /*1fd0*/  SYNCS.ARRIVE.TRANS64.RED.A1T0 RZ, [R2+URZ], RZ ;  /* 0x000000ff02ff79a7 */ /* 0x0023e200081004ff */
[----:B--2---:R-:W-:-:S13]  /*1fe0*/  LOP3.LUT P2, RZ, R6, 0x1, RZ, 0xc0, !PT ;  /* 0x0000000106ff7812 */ /* 0x004fda000784c0ff */
[----:B------:R-:W-:Y:S01]  /*1ff0*/  @P2 SHF.R.U32.HI R3, RZ, 0x10, R5 ;  /* 0x00000010ff032819 */ /* 0x000fe20000011605 */
[----:B------:R-:W-:Y:S01]  /*2000*/  VOTEU.ANY UP0, P2 ;  /* 0x0000000000ff7886 */ /* 0x000fe20001000100 */
[----:B------:R-:W-:Y:S02]  /*2010*/  @P2 MOV R10, R4 ;  /* 0x00000004000a2202 */ /* 0x000fe40000000f00 */
[----:B------:R-:W-:Y:S02]  /*2020*/  @P2 R2UR.BROADCAST UR8, R3 ;  /* 0x00000000030822ca */ /* 0x000fe400008e0000 */
[----:B------:R-:W-:-:S11]  /*2030*/  @P2 LOP3.LUT R9, R5, 0xffff, RZ, 0xc0, !PT ;  /* 0x0000ffff05092812 */ /* 0x000fd600078ec0ff */
[----:B------:R-:W-:Y:S01]  /*2040*/  @UP0 UMOV UR44, UR8 ;  /* 0x00000008002c0c82 */ /* 0x000fe20008000000 */
[----:B-1----:R-:W-:Y:S05]  /*2050*/  @!P0 BRA `(.L_x_33) ;  /* 0x0000000000b88947 */ /* 0x002fea0003800000 */
[----:B------:R-:W4:Y:S01]  /*2060*/  LDC.64 R4, c[0x0][0xb18] ;  /* 0x0002c600ff047b82 */ /* 0x000f220000000a00 */
[----:B------:R-:W-:-:S07]  /*2070*/  ISETP.NE.AND P3, PT, R40, 0x1, PT ;  /* 0x000000012800780c */ /* 0x000fce0003f65270 */
[----:B------:R-:W1:Y:S08]  /*2080*/  LDC.64 R6, c[0x0][0xb10] ;  /* 0x0002c400ff067b82 */ /* 0x000e700000000a00 */
[----:B------:R-:W2:Y:S08]  /*2090*/  LDC R14, c[0x0][0xb20] ;  /* 0x0002c800ff0e7b82 */ /* 0x000eb00000000800 */
[----:B------:R-:W3:Y:S01]  /*20a0*/  LDC R15, c[0x0][0xb0c] ;  /* 0x0002c300ff0f7b82 */ /* 0x000ee20000000800 */
[----:B----4-:R-:W-:Y:S01]  /*20b0*/  IMAD.HI.U32 R19, R0, R5, RZ ;  /* 0x0000000500137227 */ /* 0x010fe200078e00ff */
[----:B------:R-:W-:-:S03]  /*20c0*/  ISETP.NE.AND P0, PT, R4, 0x1, PT ;  /* 0x000000010400780c */ /* 0x000fc60003f05270 */
[----:B------:R-:W-:-:S03]  /*20d0*/  IMAD.HI.U32 R5, R9, R5, RZ ;  /* 0x0000000509057227 */ /* 0x000fc600078e00ff */
[----:B------:R-:W4:Y:S01]  /*20e0*/  LDC.64 R2, c[0x0][0xb28] ;  /* 0x0002ca00ff027b82 */ /* 0x000f220000000a00 */
[----:B-1----:R-:W-:-:S04]  /*20f0*/  IMAD.HI.U32 R20, R8, R6, RZ ;  /* 0x0000000608147227 */ /* 0x002fc800078e00ff */
[----:B------:R-:W-:Y:S01]  /*2100*/  IMAD.HI.U32 R21, R10, R6, RZ ;  /* 0x000000060a157227 */ /* 0x000fe200078e00ff */
[----:B------:R-:W-:Y:S02]  /*2110*/  SHF.R.U32.HI R20, RZ, R7, R20 ;  /* 0x00000007ff147219 */ /* 0x000fe40000011614 */
[-C--:B--2---:R-:W-:Y:S02]  /*2120*/  SHF.R.U32.HI R19, RZ, R14.reuse, R19 ;  /* 0x0000000eff137219 */ /* 0x084fe40000011613 */
[----:B------:R-:W-:Y:S02]  /*2130*/  SHF.R.U32.HI R5, RZ, R14, R5 ;  /* 0x0000000eff057219 */ /* 0x000fe40000011605 */
[----:B------:R-:W-:Y:S02]  /*2140*/  SEL R19, R0, R19, !P0 ;  /* 0x0000001300137207 */ /* 0x000fe40004000000 */
[----:B------:R-:W-:Y:S02]  /*2150*/  SHF.R.U32.HI R21, RZ, R7, R21 ;  /* 0x00000007ff157219 */ /* 0x000fe40000011615 */
[----:B---3--:R-:W-:-:S02]  /*2160*/  ISETP.NE.AND P1, PT, R15, 0x1, PT ;  /* 0x000000010f00780c */ /* 0x008fc40003f25270 */
[----:B------:R-:W-:Y:S02]  /*2170*/  SEL R5, R9, R5, !P0 ;  /* 0x0000000509057207 */ /* 0x000fe40004000000 */
[----:B------:R-:W-:Y:S02]  /*2180*/  SEL R20, R8, R20, !P1 ;  /* 0x0000001408147207 */ /* 0x000fe40004800000 */
[----:B------:R-:W-:Y:S01]  /*2190*/  SEL R21, R10, R21, !P1 ;  /* 0x000000150a157207 */ /* 0x000fe20004800000 */
[----:B----4-:R-:W-:-:S04]  /*21a0*/  IMAD.HI.U32 R18, R19, R2, RZ ;  /* 0x0000000213127227 */ /* 0x010fc800078e00ff */
        /* <DEDUP_REMOVED lines=10> */
[----:B------:R-:W-:-:S04]  /*2250*/  @!P0 IMAD.HI.U32 R7, R21, R2, RZ ;  /* 0x0000000215078227 */ /* 0x000fc800078e00ff */
[----:B------:R-:W-:Y:S01]  /*2260*/  IMAD.MOV R2, RZ, RZ, -R6 ;  /* 0x000000ffff027224 */ /* 0x000fe200078e0a06 */
[----:B------:R-:W-:Y:S02]  /*2270*/  @!P0 SHF.R.U32.HI R3, RZ, R3, R7 ;  /* 0x00000003ff038219 */ /* 0x000fe40000011607 */
[----:B------:R-:W-:Y:S01]  /*2280*/  IADD3 R7, PT, PT, -R5, RZ, RZ ;  /* 0x000000ff05077210 */ /* 0x000fe20007ffe1ff */
[----:B------:R-:W-:Y:S01]  /*2290*/  IMAD R2, R40, R2, R5 ;  /* 0x0000000228027224 */ /* 0x000fe200078e0205 */
        /* <DEDUP_REMOVED lines=10> */
.L_x_33:
[----:B------:R-:W1:Y:S02]  /*2340*/  LDCU UR8, c[0x0][0xb30] ;  /* 0x00016600ff0877ac */ /* 0x000e640008000800 */
[----:B-1----:R-:W-:-:S09]  /*2350*/  UISETP.NE.AND UP0, UPT, UR8, 0x1, UPT ;  /* 0x000000010800788c */ /* 0x002fd2000bf05270 */
[----:B------:R-:W-:Y:S05]  /*2360*/  BRA.U UP0, `(.L_x_34) ;  /* 0x0000000100407547 */ /* 0x000fea000b800000 */
[----:B------:R-:W1:Y:S08]  /*2370*/  LDC.64 R4, c[0x0][0xb10] ;  /* 0x0002c400ff047b82 */ /* 0x000e700000000a00 */
[----:B------:R-:W2:Y:S08]  /*2380*/  LDC.64 R2, c[0x0][0xb18] ;  /* 0x0002c600ff027b82 */ /* 0x000eb00000000a00 */
[----:B------:R-:W3:Y:S08]  /*2390*/  LDC R6, c[0x0][0xb20] ;  /* 0x0002c800ff067b82 */ /* 0x000ef00000000800 */
[----:B------:R-:W4:Y:S01]  /*23a0*/  LDC R7, c[0x0][0xb0c] ;  /* 0x0002c300ff077b82 */ /* 0x000f220000000800 */
[----:B-1----:R-:W-:-:S05]  /*23b0*/  IMAD.HI.U32 R4, R10, R4, RZ ;  /* 0x000000040a047227 */ /* 0x002fca00078e00ff */
[----:B------:R-:W-:Y:S01]  /*23c0*/  SHF.R.U32.HI R4, RZ, R5, R4 ;  /* 0x00000005ff047219 */ /* 0x000fe20000011604 */
[----:B--2---:R-:W-:Y:S01]  /*23d0*/  IMAD.HI.U32 R3, R9, R3, RZ ;  /* 0x0000000309037227 */ /* 0x004fe200078e00ff */
[----:B------:R-:W-:-:S04]  /*23e0*/  ISETP.NE.AND P0, PT, R2, 0x1, PT ;  /* 0x000000010200780c */ /* 0x000fc80003f05270 */
[----:B---3--:R-:W-:-:S04]  /*23f0*/  SHF.R.U32.HI R3, RZ, R6, R3 ;  /* 0x00000006ff037219 */ /* 0x008fc80000011603 */
[----:B------:R-:W-:Y:S02]  /*2400*/  SEL R3, R9, R3, !P0 ;  /* 0x0000000309037207 */ /* 0x000fe40004000000 */
[----:B----4-:R-:W-:-:S04]  /*2410*/  ISETP.NE.AND P1, PT, R7, 0x1, PT ;  /* 0x000000010700780c */ /* 0x010fc80003f25270 */
[----:B------:R-:W-:-:S05]  /*2420*/  SEL R4, R10, R4, !P1 ;  /* 0x000000040a047207 */ /* 0x000fca0004800000 */
[----:B------:R-:W-:Y:S02]  /*2430*/  IMAD.IADD R5, R3, 0x1, -R4 ;  /* 0x0000000103057824 */ /* 0x000fe400078e0a04 */
[----:B------:R-:W-:Y:S02]  /*2440*/  IMAD.IADD R3, R4, 0x1, -R3 ;  /* 0x0000000104037824 */ /* 0x000fe400078e0a03 */
[----:B------:R-:W-:Y:S02]  /*2450*/  IMAD R10, R5, R7, R10 ;  /* 0x00000007050a7224 */ /* 0x000fe400078e020a */
[----:B------:R-:W-:-:S07]  /*2460*/  IMAD R9, R3, R2, R9 ;  /* 0x0000000203097224 */ /* 0x000fce00078e0209 */
.L_x_34:
[----:B------:R-:W-:Y:S01]  /*2470*/  VIADD R16, R16, 0x1 ;  /* 0x0000000110107836 */ /* 0x000fe20000000000 */
[----:B------:R-:W-:Y:S01]  /*2480*/  PLOP3.LUT P1, PT, PT, PT, PT, 0x80, 0x8 ;  /* 0x000000000008781c */ /* 0x000fe20003f2f070 */
[----:B------:R-:W-:Y:S02]  /*2490*/  IMAD.IADD R15, R10, 0x1, R87 ;  /* 0x000000010a0f7824 */ /* 0x000fe400078e0257 */
[----:B------:R-:W-:Y:S01]  /*24a0*/  IMAD.IADD R14, R9, 0x1, R86 ;  /* 0x00000001090e7824 */ /* 0x000fe200078e0256 */
[----:B------:R-:W-:-:S04]  /*24b0*/  ISETP.NE.AND P0, PT, R16, 0x2, PT ;  /* 0x000000021000780c */ /* 0x000fc80003f05270 */
[----:B------:R-:W-:Y:S02]  /*24c0*/  SEL R2, RZ, 0x1, P0 ;  /* 0x00000001ff027807 */ /* 0x000fe40000000000 */
[----:B------:R-:W-:Y:S02]  /*24d0*/  SEL R16, R16, RZ, P0 ;  /* 0x000000ff10107207 */ /* 0x000fe40000000000 */
[----:B------:R-:W-:Y:S01]  /*24e0*/  LOP3.LUT R13, R13, R2, RZ, 0x3c, !PT ;  /* 0x000000020d0d7212 */ /* 0x000fe200078e3cff */
[----:B------:R-:W-:Y:S06]  /*24f0*/  @P2 BRA `(.L_x_35) ;  /* 0xfffffff000102947 */ /* 0x000fec000383ffff */
[----:B------:R-:W-:Y:S01]  /*2500*/  UIADD3 UR4, UPT, UPT, UR4, 0x20, URZ ;  /* 0x0000002004047890 */ /* 0x000fe2000fffe0ff */
[----:B------:R-:W-:-:S03]  /*2510*/  SHF.L.U32 R2, R17, 0x1f, RZ ;  /* 0x0000001f11027819 */ /* 0x000fc600000006ff */
[----:B------:R-:W-:-:S09]  /*2520*/  ULEA UR5, UR6, UR4, 0x3 ;  /* 0x0000000406057291 */ /* 0x000fd2000f8e18ff */
[----:B------:R-:W1:Y:S02]  /*2530*/  SYNCS.PHASECHK.TRANS64.TRYWAIT P0, [UR5], R2 ;  /* 0x00000002ff0075a7 */ /* 0x000e640008001105 */
[----:B-1----:R-:W-:Y:S05]  /*2540*/  @!P0 BRA `(.L_x_36) ;  /* 0x0000006c00248947 */ /* 0x002fea0003800000 */
.L_x_136:
[----:B------:R-:W-:-:S04]  /*2550*/  UIADD3 UR6, UPT, UPT, UR6, 0x1, URZ ;  /* 0x0000000106067890 */ /* 0x000fc8000fffe0ff */
[----:B------:R-:W-:-:S04]  /*2560*/  UISETP.NE.AND UP0, UPT, UR6, 0x4, UPT ;  /* 0x000000040600788c */ /* 0x000fc8000bf05270 */
[----:B------:R-:W-:Y:S02]  /*2570*/  USEL UR7, URZ, 0x1, UP0 ;  /* 0x00000001ff077887 */ /* 0x000fe40008000000 */
[----:B------:R-:W-:-:S04]  /*2580*/  USEL UR6, UR6, URZ, UP0 ;  /* 0x000000ff06067287 */ /* 0x000fc80008000000 */
[----:B------:R-:W-:Y:S01]  /*2590*/  ULEA UR5, UR6, UR4, 0x3 ;  /* 0x0000000406057291 */ /* 0x000fe2000f8e18ff */
[----:B-1----:R-:W-:-:S04]  /*25a0*/  LOP3.LUT R2, R17, UR7, RZ, 0x3c, !PT ;  /* 0x0000000711027c12 */ /* 0x002fc8000f8e3cff */
[----:B------:R-:W-:-:S04]  /*25b0*/  SHF.L.U32 R3, R2, 0x1f, RZ ;  /* 0x0000001f02037819 */ /* 0x000fc800000006ff */
[----:B------:R-:W1:Y:S02]  /*25c0*/  SYNCS.PHASECHK.TRANS64.TRYWAIT P0, [UR5], R3 ;  /* 0x00000003ff0075a7 */ /* 0x000e640008001105 */
[----:B-1----:R-:W-:Y:S05]  /*25d0*/  @!P0 BRA `(.L_x_37) ;  /* 0x0000006c00188947 */ /* 0x002fea0003800000 */
.L_x_138:
[----:B------:R-:W-:-:S04]  /*25e0*/  UIADD3 UR6, UPT, UPT, UR6, 0x1, URZ ;  /* 0x0000000106067890 */ /* 0x000fc8000fffe0ff */
[----:B------:R-:W-:-:S04]  /*25f0*/  UISETP.NE.AND UP0, UPT, UR6, 0x4, UPT ;  /* 0x000000040600788c */ /* 0x000fc8000bf05270 */
[----:B------:R-:W-:Y:S02]  /*2600*/  USEL UR7, URZ, 0x1, UP0 ;  /* 0x00000001ff077887 */ /* 0x000fe40008000000 */
[----:B------:R-:W-:-:S04]  /*2610*/  USEL UR6, UR6, URZ, UP0 ;  /* 0x000000ff06067287 */ /* 0x000fc80008000000 */
[----:B------:R-:W-:Y:S01]  /*2620*/  ULEA UR5, UR6, UR4, 0x3 ;  /* 0x0000000406057291 */ /* 0x000fe2000f8e18ff */
[----:B------:R-:W-:-:S04]  /*2630*/  LOP3.LUT R2, R2, UR7, RZ, 0x3c, !PT ;  /* 0x0000000702027c12 */ /* 0x000fc8000f8e3cff */
[----:B-1----:R-:W-:-:S04]  /*2640*/  SHF.L.U32 R3, R2, 0x1f, RZ ;  /* 0x0000001f02037819 */ /* 0x002fc800000006ff */
[----:B------:R-:W1:Y:S02]  /*2650*/  SYNCS.PHASECHK.TRANS64.TRYWAIT P0, [UR5], R3 ;  /* 0x00000003ff0075a7 */ /* 0x000e640008001105 */
[----:B-1----:R-:W-:Y:S05]  /*2660*/  @!P0 BRA `(.L_x_38) ;  /* 0x0000006c000c8947 */ /* 0x002fea0003800000 */
.L_x_140:
[----:B------:R-:W-:-:S04]  /*2670*/  UIADD3 UR6, UPT, UPT, UR6, 0x1, URZ ;  /* 0x0000000106067890 */ /* 0x000fc8000fffe0ff */
[----:B------:R-:W-:-:S04]  /*2680*/  UISETP.NE.AND UP0, UPT, UR6, 0x4, UPT ;  /* 0x000000040600788c */ /* 0x000fc8000bf05270 */
[----:B------:R-:W-:Y:S02]  /*2690*/  USEL UR5, URZ, 0x1, UP0 ;  /* 0x00000001ff057887 */ /* 0x000fe40008000000 */
[----:B------:R-:W-:-:S04]  /*26a0*/  USEL UR6, UR6, URZ, UP0 ;  /* 0x000000ff06067287 */ /* 0x000fc80008000000 */
[----:B------:R-:W-:Y:S01]  /*26b0*/  ULEA UR6, UR6, UR4, 0x3 ;  /* 0x0000000406067291 */ /* 0x000fe2000f8e18ff */
[----:B------:R-:W-:-:S04]  /*26c0*/  LOP3.LUT R2, R2, UR5, RZ, 0x3c, !PT ;  /* 0x0000000502027c12 */ /* 0x000fc8000f8e3cff */
[----:B------:R-:W-:Y:S01]  /*26d0*/  SHF.L.U32 R2, R2, 0x1f, RZ ;  /* 0x0000001f02027819 */ /* 0x000fe200000006ff */
[----:B-1--4-:R-:W-:-:S07]  /*26e0*/  IMAD.U32 R0, RZ, RZ, UR6 ;  /* 0x00000006ff007e24 */ /* 0x012fce000f8e00ff */
.L_x_39:
[----:B-1----:R1:W2:Y:S02]  /*26f0*/  SYNCS.PHASECHK.TRANS64.TRYWAIT P0, [R0+URZ], R2 ;  /* 0x00000002000075a7 */ /* 0x0022a400080011ff */
[----:B--2---:R-:W-:Y:S05]  /*2700*/  @!P0 NANOSLEEP.SYNCS 0x989680 ;  /* 0x009896800000895d */ /* 0x004fea0003900000 */
[----:B------:R-:W2:Y:S02]  /*2710*/  @!P0 SYNCS.PHASECHK.TRANS64 P0, [R0+URZ], R2 ;  /* 0x00000002000085a7 */ /* 0x000ea400080010ff */
[----:B--2---:R-:W-:Y:S05]  /*2720*/  @P0 EXIT ;  /* 0x000000000000094d */ /* 0x004fea0003800000 */
[----:B------:R-:W-:Y:S05]  /*2730*/  BRA `(.L_x_39) ;  /* 0xfffffffc00ec7947 */ /* 0x000fea000383ffff */
.L_x_17:
[----:B------:R-:W-:-:S04]  /*2740*/  UISETP.NE.AND UP1, UPT, UR37, URZ, UPT ;  /* 0x000000ff2500728c */ /* 0x000fc8000bf25270 */
[----:B------:R-:W-:-:S09]  /*2750*/  UISETP.NE.OR UP1, UPT, UR8, 0x1, UP1 ;  /* 0x000000010800788c */ /* 0x000fd20008f25670 */
[----:B------:R-:W-:Y:S05]  /*2760*/  BRA.U UP1, `(.L_x_40) ;  /* 0x0000000501487547 */ /* 0x000fea000b800000 */
[----:B------:R-:W-:Y:S01]  /*2770*/  ISETP.NE.AND P2, PT, R2, RZ, PT ;  /* 0x000000ff0200720c */ /* 0x000fe20003f45270 */
[----:B------:R-:W-:Y:S01]  /*2780*/  IMAD.MOV.U32 R12, RZ, RZ, 0x1 ;  /* 0x00000001ff0c7424 */ /* 0x000fe200078e00ff */
[----:B------:R-:W-:Y:S02]  /*2790*/  CS2R R10, SRZ ;  /* 0x00000000000a7805 */ /* 0x000fe4000001ff00 */
[----:B------:R-:W-:Y:S01]  /*27a0*/  CS2R R8, SRZ ;  /* 0x0000000000087805 */ /* 0x000fe2000001ff00 */
[----:B------:R-:W-:Y:S01]  /*27b0*/  UMOV UR4, 0x400 ;  /* 0x0000040000047882 */ /* 0x000fe20000000000 */
[----:B------:R-:W-:Y:S01]  /*27c0*/  UMOV UR6, URZ ;  /* 0x000000ff00067c82 */ /* 0x000fe20008000000 */
[----:B------:R-:W-:-:S12]  /*27d0*/  ULEA UR37, UR37, UR4, 0x18 ;  /* 0x0000000425257291 */ /* 0x000fd8000f8ec0ff */
.L_x_44:
[----:B------:R-:W-:Y:S02]  /*27e0*/  LEA R0, R8, UR37, 0x3 ;  /* 0x0000002508007c11 */ /* 0x000fe4000f8e18ff */
[----:B------:R-:W-:-:S03]  /*27f0*/  SHF.L.U32 R4, R9, 0x1f, RZ ;  /* 0x0000001f09047819 */ /* 0x000fc600000006ff */
[----:B------:R-:W-:Y:S01]  /*2800*/  VIADD R5, R0, 0x100 ;  /* 0x0000010000057836 */ /* 0x000fe20000000000 */
[----:B------:R-:W1:Y:S02]  /*2810*/  SYNCS.PHASECHK.TRANS64.TRYWAIT P0, [R0+URZ+0xf0], R4 ;  /* 0x0000f004000075a7 */ /* 0x000e6400080011ff */
[----:B-1----:R-:W-:Y:S05]  /*2820*/  @!P0 BRA `(.L_x_41) ;  /* 0x0000006800b48947 */ /* 0x002fea0003800000 */
.L_x_141:
[----:B------:R-:W-:Y:S01]  /*2830*/  ULEA UR5, UR6, UR37, 0x3 ;  /* 0x0000002506057291 */ /* 0x000fe2000f8e18ff */
[----:B-1----:R-:W-:Y:S01]  /*2840*/  PRMT R0, RZ, 0x654, R5 ;  /* 0x00000654ff007816 */ /* 0x002fe20000000005 */
[----:B------:R-:W-:Y:S01]  /*2850*/  @!P2 IMAD.MOV.U32 R4, RZ, RZ, 0x10 ;  /* 0x00000010ff04a424 */ /* 0x000fe200078e00ff */
[----:B------:R-:W-:Y:S01]  /*2860*/  SHF.L.U32 R5, R12, 0x1f, RZ ;  /* 0x0000001f0c057819 */ /* 0x000fe200000006ff */
[----:B------:R-:W-:Y:S01]  /*2870*/  UIADD3 UR4, UPT, UPT, UR5, 0x90, URZ ;  /* 0x0000009005047890 */ /* 0x000fe2000fffe0ff */
[----:B------:R1:W-:Y:S05]  /*2880*/  SYNCS.ARRIVE.TRANS64.RED.A1T0 RZ, [R0+URZ], RZ ;  /* 0x000000ff00ff79a7 */ /* 0x0003ea00081004ff */
[----:B------:R-:W-:Y:S01]  /*2890*/  IMAD.U32 R6, RZ, RZ, UR4 ;  /* 0x00000004ff067e24 */ /* 0x000fe2000f8e00ff */
[----:B------:R-:W2:Y:S04]  /*28a0*/  SYNCS.PHASECHK.TRANS64.TRYWAIT P0, [UR5+0xa0], R5 ;  /* 0x0000a005ff0075a7 */ /* 0x000ea80008001105 */
[----:B------:R-:W-:Y:S01]  /*28b0*/  PRMT R6, R2, 0x654, R6 ;  /* 0x0000065402067816 */ /* 0x000fe20000000006 */
[----:B-12---:R-:W-:Y:S06]  /*28c0*/  @!P0 BRA `(.L_x_42) ;  /* 0x0000006800a08947 */ /* 0x006fec0003800000 */
.L_x_143:
[----:B------:R-:W-:Y:S01]  /*28d0*/  ULEA UR4, UR6, UR37, 0x4 ;  /* 0x0000002506047291 */ /* 0x000fe2000f8e20ff */
[----:B------:R-:W-:Y:S01]  /*28e0*/  SEL R3, R6, R3, !P2 ;  /* 0x0000000306037207 */ /* 0x000fe20005000000 */
[----:B------:R-:W-:Y:S01]  /*28f0*/  UIADD3 UR5, UPT, UPT, UR5, 0x90, URZ ;  /* 0x0000009005057890 */ /* 0x000fe2000fffe0ff */
[----:B-1----:R-:W-:Y:S01]  /*2900*/  LEA R0, R11, UR37, 0x3 ;  /* 0x000000250b007c11 */ /* 0x002fe2000f8e18ff */
[----:B------:R-:W-:Y:S01]  /*2910*/  UIADD3 UR4, UPT, UPT, UR4, 0x120, URZ ;  /* 0x0000012004047890 */ /* 0x000fe2000fffe0ff */
[----:B------:R1:W-:Y:S01]  /*2920*/  @!P2 SYNCS.ARRIVE.TRANS64.RED RZ, [R3+URZ], R4 ;  /* 0x0000000403ffa9a7 */ /* 0x0003e200080004ff */
[----:B------:R-:W-:Y:S01]  /*2930*/  UIADD3 UR6, UPT, UPT, UR6, 0x1, URZ ;  /* 0x0000000106067890 */ /* 0x000fe2000fffe0ff */
[----:B------:R-:W-:-:S03]  /*2940*/  VIADD R8, R8, 0x1 ;  /* 0x0000000108087836 */ /* 0x000fc60000000000 */
[----:B------:R-:W-:Y:S02]  /*2950*/  UISETP.NE.AND UP0, UPT, UR6, 0x2, UPT ;  /* 0x000000020600788c */ /* 0x000fe4000bf05270 */
[----:B------:R-:W-:Y:S01]  /*2960*/  ISETP.NE.AND P0, PT, R8, 0x2, PT ;  /* 0x000000020800780c */ /* 0x000fe20003f05270 */
[----:B------:R-:W-:Y:S06]  /*2970*/  UGETNEXTWORKID.BROADCAST [UR4], [UR5] ;  /* 0x00000000040073ca */ /* 0x000fec0008000100 */
[----:B------:R-:W-:Y:S02]  /*2980*/  USEL UR4, URZ, 0x1, UP0 ;  /* 0x00000001ff047887 */ /* 0x000fe40008000000 */
[----:B------:R-:W-:-:S04]  /*2990*/  USEL UR6, UR6, URZ, UP0 ;  /* 0x000000ff06067287 */ /* 0x000fc80008000000 */
[----:B------:R-:W-:Y:S02]  /*29a0*/  LOP3.LUT R12, R12, UR4, RZ, 0x3c, !PT ;  /* 0x000000040c0c7c12 */ /* 0x000fe4000f8e3cff */
[----:B-1----:R-:W-:-:S04]  /*29b0*/  SHF.L.U32 R4, R10, 0x1f, RZ ;  /* 0x0000001f0a047819 */ /* 0x002fc800000006ff */
[----:B------:R-:W1:Y:S02]  /*29c0*/  SYNCS.PHASECHK.TRANS64.TRYWAIT P1, [R0+URZ+0x90], R4 ;  /* 0x00009004000075a7 */ /* 0x000e6400080211ff */
[----:B-1----:R-:W-:Y:S05]  /*29d0*/  @!P1 BRA `(.L_x_43) ;  /* 0x0000006800749947 */ /* 0x002fea0003800000 */
.L_x_144:
[C---:B-1----:R-:W-:Y:S01]  /*29e0*/  LEA R4, R11.reuse, UR37, 0x4 ;  /* 0x000000250b047c11 */ /* 0x042fe2000f8e20ff */
[----:B------:R-:W-:Y:S01]  /*29f0*/  VIADD R0, R0, 0xa0 ;  /* 0x000000a000007836 */ /* 0x000fe20000000000 */
[----:B------:R-:W-:Y:S01]  /*2a00*/  SEL R8, R8, RZ, P0 ;  /* 0x000000ff08087207 */ /* 0x000fe20000000000 */
[----:B------:R-:W-:-:S03]  /*2a10*/  VIADD R11, R11, 0x1 ;  /* 0x000000010b0b7836 */ /* 0x000fc60000000000 */
[----:B------:R-:W1:Y:S01]  /*2a20*/  LDS.128 R4, [R4+0x120] ;  /* 0x0001200004047984 */ /* 0x000e620000000c00 */
[----:B------:R-:W-:Y:S02]  /*2a30*/  PRMT R0, RZ, 0x654, R0 ;  /* 0x00000654ff007816 */ /* 0x000fe40000000000 */
[C---:B------:R-:W-:Y:S01]  /*2a40*/  ISETP.NE.AND P1, PT, R11.reuse, 0x2, PT ;  /* 0x000000020b00780c */ /* 0x040fe20003f25270 */
[----:B------:R-:W-:Y:S01]  /*2a50*/  @!PT LDS RZ, [RZ] ;  /* 0x00000000fffff984 */ /* 0x000fe20000000800 */
[----:B------:R-:W-:Y:S01]  /*2a60*/  @!PT LDS RZ, [RZ] ;  /* 0x00000000fffff984 */ /* 0x000fe20000000800 */
[----:B------:R-:W-:Y:S01]  /*2a70*/  @!PT LDS RZ, [RZ] ;  /* 0x00000000fffff984 */ /* 0x000fe20000000800 */
[----:B------:R-:W-:Y:S01]  /*2a80*/  @!PT LDS RZ, [RZ] ;  /* 0x00000000fffff984 */ /* 0x000fe20000000800 */
[----:B------:R2:W-:Y:S06]  /*2a90*/  MEMBAR.ALL.CTA ;  /* 0x0000000000007992 */ /* 0x0005ec0000008000 */
[----:B--2---:R-:W2:Y:S01]  /*2aa0*/  FENCE.VIEW.ASYNC.S ;  /* 0x00000000000073c6 */ /* 0x004ea20000000000 */
[----:B------:R-:W-:Y:S01]  /*2ab0*/  SEL R11, R11, RZ, P1 ;  /* 0x000000ff0b0b7207 */ /* 0x000fe20000800000 */
[----:B--2---:R2:W-:Y:S01]  /*2ac0*/  SYNCS.ARRIVE.TRANS64.RED.A1T0 RZ, [R0+URZ], RZ ;  /* 0x000000ff00ff79a7 */ /* 0x0045e200081004ff */
[----:B-1----:R-:W-:-:S02]  /*2ad0*/  LOP3.LUT P3, RZ, R6, 0x1, RZ, 0xc0, !PT ;  /* 0x0000000106ff7812 */ /* 0x002fc4000786c0ff */
[----:B------:R-:W-:-:S04]  /*2ae0*/  SEL R4, RZ, 0x1, P1 ;  /* 0x00000001ff047807 */ /* 0x000fc80000800000 */
[----:B------:R-:W-:Y:S02]  /*2af0*/  LOP3.LUT R10, R10, R4, RZ, 0x3c, !PT ;  /* 0x000000040a0a7212 */ /* 0x000fe400078e3cff */
[----:B--2---:R-:W-:-:S04]  /*2b00*/  SEL R0, RZ, 0x1, P0 ;  /* 0x00000001ff007807 */ /* 0x004fc80000000000 */
[----:B------:R-:W-:Y:S01]  /*2b10*/  LOP3.LUT R9, R9, R0, RZ, 0x3c, !PT ;  /* 0x0000000009097212 */ /* 0x000fe200078e3cff */
[----:B------:R-:W-:Y:S06]  /*2b20*/  @P3 BRA `(.L_x_44) ;  /* 0xfffffffc002c3947 */ /* 0x000fec000383ffff */
[----:B------:R-:W-:Y:S01]  /*2b30*/  ULEA UR5, UR6, UR37, 0x3 ;  /* 0x0000002506057291 */ /* 0x000fe2000f8e18ff */
[----:B------:R-:W-:-:S08]  /*2b40*/  SHF.L.U32 R2, R12, 0x1f, RZ ;  /* 0x0000001f0c027819 */ /* 0x000fd000000006ff */
[----:B------:R-:W1:Y:S02]  /*2b50*/  SYNCS.PHASECHK.TRANS64 P0, [UR5+0xa0], R2 ;  /* 0x0000a002ff0075a7 */ /* 0x000e640008001005 */
[----:B-1----:R-:W-:Y:S05]  /*2b60*/  @P0 BRA `(.L_x_45) ;  /* 0x0000000000080947 */ /* 0x002fea0003800000 */
[----:B------:R-:W1:Y:S02]  /*2b70*/  SYNCS.PHASECHK.TRANS64.TRYWAIT P0, [UR5+0xa0], R2 ;  /* 0x0000a002ff0075a7 */ /* 0x000e640008001105 */
[----:B-1----:R-:W-:Y:S05]  /*2b80*/  @!P0 BRA `(.L_x_46) ;  /* 0x00000068001c8947 */ /* 0x002fea0003800000 */
.L_x_45:
[----:B------:R-:W-:-:S04]  /*2b90*/  UIADD3 UR4, UPT, UPT, UR6, 0x1, URZ ;  /* 0x0000000106047890 */ /* 0x000fc8000fffe0ff */
[----:B------:R-:W-:-:S04]  /*2ba0*/  UISETP.NE.AND UP0, UPT, UR4, 0x2, UPT ;  /* 0x000000020400788c */ /* 0x000fc8000bf05270 */
[----:B------:R-:W-:Y:S02]  /*2bb0*/  USEL UR7, URZ, 0x1, UP0 ;  /* 0x00000001ff077887 */ /* 0x000fe40008000000 */
[----:B------:R-:W-:-:S04]  /*2bc0*/  USEL UR4, UR4, URZ, UP0 ;  /* 0x000000ff04047287 */ /* 0x000fc80008000000 */
[----:B------:R-:W-:Y:S01]  /*2bd0*/  ULEA UR4, UR4, UR37, 0x3 ;  /* 0x0000002504047291 */ /* 0x000fe2000f8e18ff */
[----:B-1----:R-:W-:-:S04]  /*2be0*/  LOP3.LUT R2, R12, UR7, RZ, 0x3c, !PT ;  /* 0x000000070c027c12 */ /* 0x002fc8000f8e3cff */
[----:B------:R-:W-:-:S04]  /*2bf0*/  SHF.L.U32 R0, R2, 0x1f, RZ ;  /* 0x0000001f02007819 */ /* 0x000fc800000006ff */
[----:B------:R-:W1:Y:S02]  /*2c00*/  SYNCS.PHASECHK.TRANS64 P0, [UR4+0xa0], R0 ;  /* 0x0000a000ff0075a7 */ /* 0x000e640008001004 */
[----:B-1----:R-:W-:Y:S05]  /*2c10*/  @P0 EXIT ;  /* 0x000000000000094d */ /* 0x002fea0003800000 */
[----:B------:R-:W-:Y:S02]  /*2c20*/  SHF.L.U32 R2, R2, 0x1f, RZ ;  /* 0x0000001f02027819 */ /* 0x000fe400000006ff */
[----:B------:R-:W-:-:S07]  /*2c30*/  MOV R0, UR4 ;  /* 0x0000000400007c02 */ /* 0x000fce0008000f00 */
.L_x_47:
[----:B-1----:R1:W2:Y:S02]  /*2c40*/  SYNCS.PHASECHK.TRANS64.TRYWAIT P0, [R0+URZ+0xa0], R2 ;  /* 0x0000a002000075a7 */ /* 0x0022a400080011ff */
[----:B--2---:R-:W-:Y:S05]  /*2c50*/  @!P0 NANOSLEEP.SYNCS 0x989680 ;  /* 0x009896800000895d */ /* 0x004fea0003900000 */
[----:B------:R-:W2:Y:S02]  /*2c60*/  @!P0 SYNCS.PHASECHK.TRANS64 P0, [R0+URZ+0xa0], R2 ;  /* 0x0000a002000085a7 */ /* 0x000ea400080010ff */
[----:B--2---:R-:W-:Y:S05]  /*2c70*/  @P0 EXIT ;  /* 0x000000000000094d */ /* 0x004fea0003800000 */
[----:B------:R-:W-:Y:S05]  /*2c80*/  BRA `(.L_x_47) ;  /* 0xfffffffc00ec7947 */ /* 0x000fea000383ffff */
.L_x_40:
[----:B------:R-:W-:-:S09]  /*2c90*/  UISETP.NE.AND UP1, UPT, UR8, URZ, UPT ;  /* 0x000000ff0800728c */ /* 0x000fd2000bf25270 */
[----:B------:R-:W-:Y:S05]  /*2ca0*/  BRA.U UP1, `(.L_x_48) ;  /* 0x0000000d01c87547 */ /* 0x000fea000b800000 */
[----:B------:R-:W-:Y:S01]  /*2cb0*/  UMOV UR4, 0x40 ;  /* 0x0000004000047882 */ /* 0x000fe20000000000 */
[----:B------:R-:W-:Y:S01]  /*2cc0*/  NOP ;  /* 0x0000000000007918 */ /* 0x000fe20000000000 */
[----:B------:R-:W-:Y:S01]  /*2cd0*/  ULEA UR4, UR37, UR4, 0x18 ;  /* 0x0000000425047291 */ /* 0x000fe2000f8ec0ff */
[----:B------:R-:W-:Y:S02]  /*2ce0*/  UMOV UR5, 0x400 ;  /* 0x0000040000057882 */ /* 0x000fe40000000000 */
[----:B------:R-:W-:-:S06]  /*2cf0*/  ULEA UR37, UR37, UR5, 0x18 ;  /* 0x0000000525257291 */ /* 0x000fcc000f8ec0ff */
[----:B------:R-:W1:Y:S02]  /*2d00*/  LDS.U8 R0, [UR4+0x1c] ;  /* 0x00001c04ff007984 */ /* 0x000e640008000000 */
[----:B-1----:R-:W-:-:S13]  /*2d10*/  ISETP.NE.AND P0, PT, R0, RZ, PT ;  /* 0x000000ff0000720c */ /* 0x002fda0003f05270 */
[----:B------:R-:W-:Y:S05]  /*2d20*/  @P0 BRA `(.L_x_49) ;  /* 0x0000000000580947 */ /* 0x000fea0003800000 */
[----:B------:R-:W-:-:S13]  /*2d30*/  ELECT P0, URZ, PT ;  /* 0x0000000000ff782f */ /* 0x000fda0003800000 */
[----:B------:R-:W-:Y:S05]  /*2d40*/  @!P0 BRA `(.L_x_50) ;  /* 0x0000000000608947 */ /* 0x000fea0003800000 */
[----:B------:R-:W-:Y:S01]  /*2d50*/  UMOV UR5, 0x10 ;  /* 0x0000001000057882 */ /* 0x000fe20000000000 */
[----:B------:R-:W-:Y:S01]  /*2d60*/  HFMA2 R0, -RZ, RZ, 0, 5.9604644775390625e-08 ;  /* 0x00000001ff007431 */ /* 0x000fe200000001ff */
[----:B------:R-:W-:-:S03]  /*2d70*/  MOV R2, 0xffff ;  /* 0x0000ffff00027802 */ /* 0x000fc60000000f00 */
[----:B------:R-:W-:Y:S04]  /*2d80*/  DEPBAR.LE SB1, 0x36 ;  /* 0x00009d800000791a */ /* 0x000fe80000000000 */
[----:B------:R-:W1:Y:S02]  /*2d90*/  UTCATOMSWS.FIND_AND_SET.ALIGN UP0, UR5, UR5 ;  /* 0x00000005000575e3 */ /* 0x000e640008000800 */
[----:B-1----:R-:W-:Y:S01]  /*2da0*/  MOV R3, UR5 ;  /* 0x0000000500037c02 */ /* 0x002fe20008000f00 */
[----:B------:R-:W-:Y:S06]  /*2db0*/  BRA.U UP0, `(.L_x_51) ;  /* 0x0000000100187547 */ /* 0x000fec000b800000 */
.L_x_52:
[----:B------:R-:W-:Y:S05]  /*2dc0*/  NANOSLEEP 0x64 ;  /* 0x000000640000795d */ /* 0x000fea0003800000 */
[----:B------:R-:W-:-:S05]  /*2dd0*/  UMOV UR5, 0x10 ;  /* 0x0000001000057882 */ /* 0x000fca0000000000 */
[----:B------:R-:W-:Y:S04]  /*2de0*/  DEPBAR.LE SB1, 0x36 ;  /* 0x00009d800000791a */ /* 0x000fe80000000000 */
[----:B------:R-:W1:Y:S02]  /*2df0*/  UTCATOMSWS.FIND_AND_SET.ALIGN UP0, UR5, UR5 ;  /* 0x00000005000575e3 */ /* 0x000e640008000800 */
[----:B-1----:R-:W-:Y:S01]  /*2e00*/  MOV R3, UR5 ;  /* 0x0000000500037c02 */ /* 0x002fe20008000f00 */
[----:B------:R-:W-:Y:S05]  /*2e10*/  BRA.U !UP0, `(.L_x_52) ;  /* 0xfffffffd08e87547 */ /* 0x000fea000b83ffff */
.L_x_51:
[-C--:B------:R-:W-:Y:S02]  /*2e20*/  SHF.L.U32 R2, R2, R3.reuse, RZ ;  /* 0x0000000302027219 */ /* 0x080fe400000006ff */
[----:B------:R-:W-:Y:S01]  /*2e30*/  SHF.L.U32 R0, R0, R3, RZ ;  /* 0x0000000300007219 */ /* 0x000fe200000006ff */
[----:B------:R-:W-:Y:S02]  /*2e40*/  IMAD.SHL.U32 R3, R3, 0x20, RZ ;  /* 0x0000002003037824 */ /* 0x000fe400078e00ff */
[----:B------:R1:W-:Y:S04]  /*2e50*/  ATOMS.OR RZ, [UR4+0x14], R2 ;  /* 0x00001402ffff798c */ /* 0x0003e8000b000004 */
[----:B------:R1:W-:Y:S04]  /*2e60*/  ATOMS.OR RZ, [UR4+0x18], R0 ;  /* 0x00001800ffff798c */ /* 0x0003e8000b000004 */
[----:B------:R1:W-:Y:S01]  /*2e70*/  STS [UR37+0x140], R3 ;  /* 0x00014003ff007988 */ /* 0x0003e20008000825 */
[----:B------:R-:W-:Y:S05]  /*2e80*/  BRA `(.L_x_50) ;  /* 0x0000000000107947 */ /* 0x000fea0003800000 */
.L_x_49:
[----:B------:R-:W-:Y:S02]  /*2e90*/  MOV R0, 0xffffffff ;  /* 0xffffffff00007802 */ /* 0x000fe40000000f00 */
[----:B------:R-:W-:-:S03]  /*2ea0*/  MOV R2, 0x2ed0 ;  /* 0x00002ed000027802 */ /* 0x000fc60000000f00 */
[----:B------:R1:W-:Y:S04]  /*2eb0*/  STS [UR37+0x140], R0 ;  /* 0x00014000ff007988 */ /* 0x0003e80008000825 */
[----:B-1-3-5:R-:W-:Y:S05]  /*2ec0*/  CALL.REL.NOINC `($__internal_1_$__cuda_sm10x_tcgen05_guardrail_trap_phase_invalid_during_alloc) ;  /* 0x0000006c00647944 */ /* 0x02afea0003c00000 */
.L_x_50:
[----:B------:R-:W-:Y:S05]  /*2ed0*/  WARPSYNC.ALL ;  /* 0x0000000000007948 */ /* 0x000fea0003800000 */
[----:B------:R-:W2:Y:S01]  /*2ee0*/  S2UR UR5, SR_CgaCtaId ;  /* 0x00000000000579c3 */ /* 0x000ea20000008800 */
[----:B------:R-:W-:Y:S01]  /*2ef0*/  UMOV UR4, 0x400 ;  /* 0x0000040000047882 */ /* 0x000fe20000000000 */
[----:B------:R-:W-:-:S06]  /*2f00*/  NOP ;  /* 0x0000000000007918 */ /* 0x000fcc0000000000 */
[----:B------:R-:W-:Y:S06]  /*2f10*/  BAR.ARV 0x6, 0xa0 ;  /* 0x0182800000007b1d */ /* 0x000fec0000002000 */
[----:B------:R-:W4:Y:S01]  /*2f20*/  LDCU UR7, c[0x0][0x38c] ;  /* 0x00007180ff0777ac */ /* 0x000f220008000800 */
[----:B------:R-:W-:Y:S01]  /*2f30*/  IMAD.MOV.U32 R11, RZ, RZ, 0x1 ;  /* 0x00000001ff0b7424 */ /* 0x000fe200078e00ff */
[----:B------:R-:W-:Y:S01]  /*2f40*/  CS2R R8, SRZ ;  /* 0x0000000000087805 */ /* 0x000fe2000001ff00 */
[----:B------:R-:W-:Y:S01]  /*2f50*/  IMAD.MOV.U32 R10, RZ, RZ, RZ ;  /* 0x000000ffff0a7224 */ /* 0x000fe200078e00ff */
[----:B------:R-:W3:Y:S01]  /*2f60*/  LDCU UR6, c[0x0][0x38c] ;  /* 0x00007180ff0677ac */ /* 0x000ee20008000800 */
[----:B------:R-:W-:Y:S01]  /*2f70*/  UMOV UR14, URZ ;  /* 0x000000ff000e7c82 */ /* 0x000fe20008000000 */
[----:B------:R-:W-:Y:S01]  /*2f80*/  UMOV UR13, URZ ;  /* 0x000000ff000d7c82 */ /* 0x000fe20008000000 */
[----:B--2---:R-:W-:Y:S01]  /*2f90*/  ULEA UR5, UR5, UR4, 0x18 ;  /* 0x0000000405057291 */ /* 0x004fe2000f8ec0ff */
[----:B------:R-:W-:Y:S01]  /*2fa0*/  UMOV UR24, 0x0 ;  /* 0x0000000000187882 */ /* 0x000fe20000000000 */
[----:B------:R-:W-:-:S02]  /*2fb0*/  UMOV UR25, 0x4418010 ;  /* 0x0441801000197882 */ /* 0x000fc40000000000 */
[----:B------:R-:W-:Y:S02]  /*2fc0*/  UIADD3 UR10, UPT, UPT, UR5, 0x10800, URZ ;  /* 0x00010800050a7890 */ /* 0x000fe4000fffe0ff */
[----:B------:R-:W-:Y:S02]  /*2fd0*/  UIADD3 UR15, UPT, UPT, UR5, 0x8800, URZ ;  /* 0x00008800050f7890 */ /* 0x000fe4000fffe0ff */
[----:B----4-:R-:W-:Y:S01]  /*2fe0*/  UIADD3 UR7, UPT, UPT, UR7, 0x3f, URZ ;  /* 0x0000003f07077890 */ /* 0x010fe2000fffe0ff */
[----:B-1----:R-:W1:Y:S01]  /*2ff0*/  LDS R0, [UR5+0x140] ;  /* 0x00014005ff007984 */ /* 0x002e620008000800 */
[----:B------:R-:W-:Y:S02]  /*3000*/  USHF.R.U32.HI UR10, URZ, 0x4, UR10 ;  /* 0x00000004ff0a7899 */ /* 0x000fe4000801160a */
[----:B------:R-:W-:Y:S02]  /*3010*/  USHF.R.S32.HI UR4, URZ, 0x1f, UR7 ;  /* 0x0000001fff047899 */ /* 0x000fe40008011407 */
[----:B------:R-:W-:-:S02]  /*3020*/  USHF.R.U32.HI UR15, URZ, 0x4, UR15 ;  /* 0x00000004ff0f7899 */ /* 0x000fc4000801160f */
[----:B------:R-:W-:Y:S02]  /*3030*/  ULEA.HI UR4, UR4, UR7, URZ, 0x6 ;  /* 0x0000000704047291 */ /* 0x000fe4000f8f30ff */
[----:B------:R-:W-:Y:S02]  /*3040*/  ULOP3.LUT UR10, UR10, 0x3fff, URZ, 0xc0, !UPT ;  /* 0x00003fff0a0a7892 */ /* 0x000fe4000f8ec0ff */
[----:B------:R-:W-:Y:S01]  /*3050*/  USHF.R.S32.HI UR4, URZ, 0x6, UR4 ;  /* 0x00000006ff047899 */ /* 0x000fe20008011404 */
[----:B------:R-:W-:Y:S01]  /*3060*/  UMOV UR22, 0x0 ;  /* 0x0000000000167882 */ /* 0x000fe20000000000 */
[----:B------:R-:W-:Y:S02]  /*3070*/  UMOV UR23, 0x4418010 ;  /* 0x0441801000177882 */ /* 0x000fe40000000000 */
[----:B------:R-:W-:Y:S02]  /*3080*/  UISETP.LT.AND UP0, UPT, UR4, 0x1, UPT ;  /* 0x000000010400788c */ /* 0x000fe4000bf01270 */
[----:B------:R-:W-:-:S02]  /*3090*/  ULOP3.LUT UR15, UR15, 0x3fff, URZ, 0xc0, !UPT ;  /* 0x00003fff0f0f7892 */ /* 0x000fc4000f8ec0ff */
[----:B------:R-:W-:Y:S02]  /*30a0*/  USEL UR9, UR4, 0x1, !UP0 ;  /* 0x0000000104097887 */ /* 0x000fe4000c000000 */
[----:B------:R-:W-:Y:S02]  /*30b0*/  ULOP3.LUT UR10, UR10, 0x2000000, URZ, 0xfc, !UPT ;  /* 0x020000000a0a7892 */ /* 0x000fe4000f8efcff */
[----:B------:R-:W-:Y:S02]  /*30c0*/  UIADD3 UR9, UPT, UPT, -UR9, URZ, URZ ;  /* 0x000000ff09097290 */ /* 0x000fe4000fffe1ff */
[----:B---3--:R-:W-:Y:S01]  /*30d0*/  UISETP.GE.AND UP3, UPT, UR6, 0x1, UPT ;  /* 0x000000010600788c */ /* 0x008fe2000bf66270 */
[----:B------:R-:W-:Y:S01]  /*30e0*/  UMOV UR20, 0x0 ;  /* 0x0000000000147882 */ /* 0x000fe20000000000 */
[----:B------:R-:W-:Y:S01]  /*30f0*/  UMOV UR21, 0x4418010 ;  /* 0x0441801000157882 */ /* 0x000fe20000000000 */
[----:B------:R-:W-:Y:S01]  /*3100*/  UMOV UR18, 0x0 ;  /* 0x0000000000127882 */ /* 0x000fe20000000000 */
[----:B------:R-:W-:Y:S01]  /*3110*/  UMOV UR19, 0x4418010 ;  /* 0x0441801000137882 */ /* 0x000fe20000000000 */
[----:B-1----:R-:W-:-:S15]  /*3120*/  R2UR UR16, R0 ;  /* 0x00000000001072ca */ /* 0x002fde00000e0000 */
.L_x_59:
[----:B------:R-:W-:Y:S02]  /*3130*/  LEA R0, R10, UR5, 0x3 ;  /* 0x000000050a007c11 */ /* 0x000fe4000f8e18ff */
[----:B------:R-:W-:Y:S02]  /*3140*/  SHF.L.U32 R2, R9, 0x1f, RZ ;  /* 0x0000001f09027819 */ /* 0x000fe400000006ff */
[----:B------:R-:W-:Y:S01]  /*3150*/  PLOP3.LUT P0, PT, PT, PT, UP3, 0x80, 0x8 ;  /* 0x000000000008781c */ /* 0x000fe20003f0f038 */
[----:B------:R-:W-:Y:S01]  /*3160*/  VIADD R3, R0, 0xa0 ;  /* 0x000000a000037836 */ /* 0x000fe20000000000 */
[----:B-1----:R-:W1:Y:S02]  /*3170*/  SYNCS.PHASECHK.TRANS64.TRYWAIT P1, [R0+URZ+0x90], R2 ;  /* 0x00009002000075a7 */ /* 0x002e6400080211ff */
[----:B-1-3--:R-:W-:Y:S09]  /*3180*/  @!P1 BRA `(.L_x_53) ;  /* 0x0000006000b49947 */ /* 0x00aff20003800000 */
.L_x_146:
[----:B------:R-:W-:Y:S01]  /*3190*/  LEA R4, R10, UR5, 0x4 ;  /* 0x000000050a047c11 */ /* 0x000fe2000f8e20ff */
[----:B------:R-:W-:Y:S01]  /*31a0*/  @UP3 ULEA UR6, UR13, UR5, 0x3 ;  /* 0x000000050d063291 */ /* 0x000fe2000f8e18ff */
[----:B------:R-:W-:Y:S01]  /*31b0*/  PLOP3.LUT P2, PT, PT, PT, PT, 0x80, 0x8 ;  /* 0x000000000008781c */ /* 0x000fe20003f4f070 */
[----:B------:R-:W-:Y:S01]  /*31c0*/  ULEA UR7, UR14, UR5, 0x3 ;  /* 0x000000050e077291 */ /* 0x000fe2000f8e18ff */
[----:B------:R-:W-:Y:S02]  /*31d0*/  PRMT R3, RZ, 0x654, R3 ;  /* 0x00000654ff037816 */ /* 0x000fe40000000003 */
[----:B------:R-:W2:Y:S01]  /*31e0*/  LDS.128 R4, [R4+0x120] ;  /* 0x0001200004047984 */ /* 0x000ea20000000c00 */
[----:B-1----:R-:W-:Y:S02]  /*31f0*/  @P0 SHF.L.U32 R2, R8, 0x1f, RZ ;  /* 0x0000001f08020819 */ /* 0x002fe400000006ff */
[----:B------:R-:W-:Y:S01]  /*3200*/  SHF.L.U32 R0, R11, 0x1f, RZ ;  /* 0x0000001f0b007819 */ /* 0x000fe200000006ff */
[----:B------:R-:W-:Y:S01]  /*3210*/  @!PT LDS RZ, [RZ] ;  /* 0x00000000fffff984 */ /* 0x000fe20000000800 */
[----:B------:R-:W-:Y:S01]  /*3220*/  @!PT LDS RZ, [RZ] ;  /* 0x00000000fffff984 */ /* 0x000fe20000000800 */
[----:B------:R-:W-:Y:S01]  /*3230*/  @!PT LDS RZ, [RZ] ;  /* 0x00000000fffff984 */ /* 0x000fe20000000800 */
[----:B------:R-:W-:Y:S01]  /*3240*/  @!PT LDS RZ, [RZ] ;  /* 0x00000000fffff984 */ /* 0x000fe20000000800 */
[----:B------:R1:W-:Y:S06]  /*3250*/  MEMBAR.ALL.CTA ;  /* 0x0000000000007992 */ /* 0x0003ec0000008000 */
[----:B-1----:R-:W1:Y:S02]  /*3260*/  FENCE.VIEW.ASYNC.S ;  /* 0x00000000000073c6 */ /* 0x002e640000000000 */
[----:B-1----:R1:W-:Y:S01]  /*3270*/  SYNCS.ARRIVE.TRANS64.RED.A1T0 RZ, [R3+URZ], RZ ;  /* 0x000000ff03ff79a7 */ /* 0x0023e200081004ff */
[----:B------:R1:W3:Y:S01]  /*3280*/  @P0 SYNCS.PHASECHK.TRANS64.TRYWAIT P2, [UR6], R2 ;  /* 0x00000002ff0005a7 */ /* 0x0002e20008041106 */
[----:B------:R-:W-:Y:S01]  /*3290*/  ULEA.HI UR6, UR14, UR14, URZ, 0x1 ;  /* 0x0000000e0e067291 */ /* 0x000fe2000f8f08ff */
[----:B--2---:R-:W-:-:S03]  /*32a0*/  LOP3.LUT P1, RZ, R6, 0x1, RZ, 0xc0, !PT ;  /* 0x0000000106ff7812 */ /* 0x004fc6000782c0ff */
[----:B------:R-:W-:Y:S02]  /*32b0*/  USHF.L.U32 UR8, UR6, 0x7, URZ ;  /* 0x0000000706087899 */ /* 0x000fe400080006ff */
[----:B------:R-:W-:Y:S02]  /*32c0*/  ULOP3.LUT UR6, UR6, 0xffe, URZ, 0xc0, !UPT ;  /* 0x00000ffe06067892 */ /* 0x000fe4000f8ec0ff */
[----:B------:R-:W-:Y:S02]  /*32d0*/  ULOP3.LUT UR8, UR8, 0xffffff00, URZ, 0xc0, !UPT ;  /* 0xffffff0008087892 */ /* 0x000fe4000f8ec0ff */
[----:B------:R-:W-:Y:S02]  /*32e0*/  UIADD3 UR6, UPT, UPT, -UR6, UR14, URZ ;  /* 0x0000000e06067290 */ /* 0x000fe4000fffe1ff */
[----:B------:R-:W-:Y:S01]  /*32f0*/  UIADD3 UR8, UPT, UPT, UR16, UR8, URZ ;  /* 0x0000000810087290 */ /* 0x000fe2000fffe0ff */
[----:B------:R-:W2:Y:S03]  /*3300*/  SYNCS.PHASECHK.TRANS64.TRYWAIT P0, [UR7+0xd0], R0 ;  /* 0x0000d000ff0075a7 */ /* 0x000ea60008001107 */
[----:B------:R-:W-:Y:S01]  /*3310*/  ULEA UR8, UR6, UR8, 0x14 ;  /* 0x0000000806087291 */ /* 0x000fe2000f8ea0ff */
[----:B-123--:R-:W-:Y:S11]  /*3320*/  @!P0 BRA `(.L_x_54) ;  /* 0x0000006000608947 */ /* 0x00eff60003800000 */
.L_x_148:
[----:B------:R-:W-:Y:S01]  /*3330*/  IADD3 R10, PT, PT, R10, 0x1, RZ ;  /* 0x000000010a0a7810 */ /* 0x000fe20007ffe0ff */
[----:B------:R-:W-:Y:S06]  /*3340*/  BRA.U !UP3, `(.L_x_55) ;  /* 0x000000010bc07547 */ /* 0x000fec000b800000 */
[----:B------:R-:W-:Y:S01]  /*3350*/  UPLOP3.LUT UP4, UPT, UPT, UPT, UPT, 0x40, 0x4 ;  /* 0x000000000004789c */ /* 0x000fe20003f8e870 */
[----:B------:R-:W-:Y:S01]  /*3360*/  UMOV UR12, UR9 ;  /* 0x00000009000c7c82 */ /* 0x000fe20008000000 */
[----:B------:R-:W-:Y:S01]  /*3370*/  UMOV UR11, UR4 ;  /* 0x00000004000b7c82 */ /* 0x000fe20008000000 */
[----:B------:R-:W-:-:S08]  /*3380*/  UMOV UR17, UR13 ;  /* 0x0000000d00117c82 */ /* 0x000fd00008000000 */
.L_x_58:
[----:B------:R-:W-:Y:S02]  /*3390*/  UIADD3 UR12, UPT, UPT, UR12, 0x1, URZ ;  /* 0x000000010c0c7890 */ /* 0x000fe4000fffe0ff */
[----:B--2---:R-:W-:Y:S02]  /*33a0*/  ULEA UR6, UR17, UR5, 0x3 ;  /* 0x0000000511067291 */ /* 0x004fe4000f8e18ff */
[----:B------:R-:W-:Y:S01]  /*33b0*/  UISETP.NE.AND UP0, UPT, UR12, URZ, UPT ;  /* 0x000000ff0c00728c */ /* 0x000fe2000bf05270 */
[----:B---3--:R-:W-:Y:S10]  /*33c0*/  @P2 BRA `(.L_x_56) ;  /* 0x00000000000c2947 */ /* 0x008ff40003800000 */
[----:B-1----:R-:W-:Y:S04]  /*33d0*/  SHF.L.U32 R2, R8, 0x1f, RZ ;  /* 0x0000001f08027819 */ /* 0x002fe800000006ff */
[----:B------:R-:W1:Y:S02]  /*33e0*/  SYNCS.PHASECHK.TRANS64.TRYWAIT P0, [UR6], R2 ;  /* 0x00000002ff0075a7 */ /* 0x000e640008001106 */
[----:B-1----:R-:W-:Y:S05]  /*33f0*/  @!P0 BRA `(.L_x_57) ;  /* 0x0000006000448947 */ /* 0x002fea0003800000 */
.L_x_56:
[----:B------:R-:W-:Y:S01]  /*3400*/  UISETP.NE.AND UP1, UPT, UR11, 0x1, UPT ;  /* 0x000000010b00788c */ /* 0x000fe2000bf25270 */
[----:B------:R-:W-:Y:S01]  /*3410*/  PLOP3.LUT P2, PT, PT, PT, PT, 0x80, 0x8 ;  /* 0x000000000008781c */ /* 0x000fe20003f4f070 */
[----:B------:R-:W-:Y:S02]  /*3420*/  UIADD3 UR13, UPT, UPT, UR17, 0x1, URZ ;  /* 0x00000001110d7890 */ /* 0x000fe4000fffe0ff */
[----:B------:R-:W-:Y:S02]  /*3430*/  ULEA UR28, UR17, UR15, 0x9 ;  /* 0x0000000f111c7291 */ /* 0x000fe4000f8e48ff */
[----:B------:R-:W-:Y:S01]  /*3440*/  UISETP.NE.AND UP2, UPT, UR13, 0x4, UPT ;  /* 0x000000040d00788c */ /* 0x000fe2000bf45270 */
[----:B------:R-:W-:Y:S01]  /*3450*/  PLOP3.LUT P0, PT, PT, PT, UP1, 0x80, 0x8 ;  /* 0x000000000008781c */ /* 0x000fe20003f0f018 */
[----:B------:R-:W-:Y:S02]  /*3460*/  UIADD3 UR40, UPT, UPT, UR28, 0x80, URZ ;  /* 0x000000801c287890 */ /* 0x000fe4000fffe0ff */
[----:B------:R-:W-:Y:S02]  /*3470*/  USEL UR27, URZ, 0x1, UP2 ;  /* 0x00000001ff1b7887 */ /* 0x000fe40009000000 */
[----:B------:R-:W-:Y:S02]  /*3480*/  USEL UR13, UR13, URZ, UP2 ;  /* 0x000000ff0d0d7287 */ /* 0x000fe40009000000 */
[----:B------:R-:W-:Y:S02]  /*3490*/  UIADD3 UR36, UPT, UPT, UR28, 0x100, URZ ;  /* 0x000001001c247890 */ /* 0x000fe4000fffe0ff */
[----:B------:R-:W-:Y:S01]  /*34a0*/  @UP1 ULEA UR26, UR13, UR5, 0x3 ;  /* 0x000000050d1a1291 */ /* 0x000fe2000f8e18ff */
[----:B------:R-:W-:Y:S01]  /*34b0*/  LOP3.LUT R8, R8, UR27, RZ, 0x3c, !PT ;  /* 0x0000001b08087c12 */ /* 0x000fe2000f8e3cff */
[----:B------:R-:W-:Y:S02]  /*34c0*/  UIADD3 UR32, UPT, UPT, UR28, 0x180, URZ ;  /* 0x000001801c207890 */ /* 0x000fe4000fffe0ff */
[----:B------:R-:W-:Y:S01]  /*34d0*/  UIADD3 UR6, UPT, UPT, UR6, 0x20, URZ ;  /* 0x0000002006067890 */ /* 0x000fe2000fffe0ff */
[----:B-1----:R-:W-:Y:S01]  /*34e0*/  @P0 SHF.L.U32 R0, R8, 0x1f, RZ ;  /* 0x0000001f08000819 */ /* 0x002fe200000006ff */
[----:B------:R-:W-:Y:S01]  /*34f0*/  UIADD3 UR11, UPT, UPT, UR11, -0x1, URZ ;  /* 0xffffffff0b0b7890 */ /* 0x000fe2000fffe0ff */
[----:B------:R-:W-:Y:S02]  /*3500*/  UMOV UR29, 0x40004040 ;  /* 0x40004040001d7882 */ /* 0x000fe40000000000 */
[----:B------:R2:W3:Y:S01]  /*3510*/  @P0 SYNCS.PHASECHK.TRANS64.TRYWAIT P2, [UR26], R0 ;  /* 0x00000000ff0005a7 */ /* 0x0004e2000804111a */
[----:B------:R-:W-:Y:S01]  /*3520*/  ULEA UR26, UR17, UR10, 0xb ;  /* 0x0000000a111a7291 */ /* 0x000fe2000f8e58ff */
[----:B------:R-:W-:Y:S01]  /*3530*/  UMOV UR27, 0x40004040 ;  /* 0x40004040001b7882 */ /* 0x000fe20000000000 */
[----:B------:R-:W-:Y:S02]  /*3540*/  UMOV UR41, 0x40004040 ;  /* 0x4000404000297882 */ /* 0x000fe40000000000 */
[----:B------:R-:W-:Y:S02]  /*3550*/  UIADD3 UR38, UPT, UPT, UR26, 0x80, URZ ;  /* 0x000000801a267890 */ /* 0x000fe4000fffe0ff */
[----:B------:R-:W-:Y:S02]  /*3560*/  UIADD3 UR34, UPT, UPT, UR26, 0x100, URZ ;  /* 0x000001001a227890 */ /* 0x000fe4000fffe0ff */
[----:B------:R-:W-:Y:S01]  /*3570*/  UIADD3 UR30, UPT, UPT, UR26, 0x180, URZ ;  /* 0x000001801a1e7890 */ /* 0x000fe2000fffe0ff */
[----:B------:R2:W-:Y:S01]  /*3580*/  UTCHMMA gdesc[UR28], gdesc[UR26], tmem[UR8], tmem[UR24], idesc[UR25], UP4 ;  /* 0x00ff181a1c0075ea */ /* 0x0005e2000a000008 */
[----:B------:R-:W-:Y:S01]  /*3590*/  UPLOP3.LUT UP4, UPT, UPT, UPT, UPT, 0x80, 0x8 ;  /* 0x000000000008789c */ /* 0x000fe20003f8f070 */
[----:B------:R-:W-:Y:S01]  /*35a0*/  UMOV UR39, 0x40004040 ;  /* 0x4000404000277882 */ /* 0x000fe20000000000 */
[----:B------:R-:W-:Y:S01]  /*35b0*/  UMOV UR37, 0x40004040 ;  /* 0x4000404000257882 */ /* 0x000fe20000000000 */
[----:B------:R2:W-:Y:S01]  /*35c0*/  UTCHMMA gdesc[UR40], gdesc[UR38], tmem[UR8], tmem[UR22], idesc[UR23], UPT ;  /* 0x00ff1626280075ea */ /* 0x0005e2000b800008 */
[----:B------:R-:W-:Y:S01]  /*35d0*/  UMOV UR35, 0x40004040 ;  /* 0x4000404000237882 */ /* 0x000fe20000000000 */
[----:B------:R-:W-:Y:S01]  /*35e0*/  UMOV UR33, 0x40004040 ;  /* 0x4000404000217882 */ /* 0x000fe20000000000 */
[----:B------:R-:W-:Y:S01]  /*35f0*/  UMOV UR31, 0x40004040 ;  /* 0x40004040001f7882 */ /* 0x000fe20000000000 */
[----:B------:R2:W-:Y:S01]  /*3600*/  UTCHMMA gdesc[UR36], gdesc[UR34], tmem[UR8], tmem[UR20], idesc[UR21], UPT ;  /* 0x00ff1422240075ea */ /* 0x0005e2000b800008 */
[----:B------:R2:W-:Y:S01]  /*3610*/  UTCHMMA gdesc[UR32], gdesc[UR30], tmem[UR8], tmem[UR18], idesc[UR19], UPT ;  /* 0x00ff121e200075ea */ /* 0x0005e2000b800008 */
[----:B------:R2:W-:Y:S01]  /*3620*/  UTCBAR [UR6], URZ ;  /* 0x000000ff060073e9 */ /* 0x0005e200080000ff */
[----:B------:R-:W-:Y:S01]  /*3630*/  UMOV UR17, UR13 ;  /* 0x0000000d00117c82 */ /* 0x000fe20008000000 */
[----:B------:R-:W-:Y:S05]  /*3640*/  BRA.U UP0, `(.L_x_58) ;  /* 0xfffffffd00507547 */ /* 0x000fea000b83ffff */
.L_x_55:
[----:B------:R-:W-:Y:S01]  /*3650*/  UIADD3 UR14, UPT, UPT, UR14, 0x1, URZ ;  /* 0x000000010e0e7890 */ /* 0x000fe2000fffe0ff */
[C---:B------:R-:W-:Y:S01]  /*3660*/  ISETP.NE.AND P0, PT, R10.reuse, 0x2, PT ;  /* 0x000000020a00780c */ /* 0x040fe20003f05270 */
[----:B------:R-:W-:Y:S02]  /*3670*/  UIADD3 UR7, UPT, UPT, UR7, 0xb0, URZ ;  /* 0x000000b007077890 */ /* 0x000fe4000fffe0ff */
[----:B------:R-:W-:Y:S01]  /*3680*/  UISETP.NE.AND UP0, UPT, UR14, 0x4, UPT ;  /* 0x000000040e00788c */ /* 0x000fe2000bf05270 */
[----:B-12---:R-:W-:Y:S02]  /*3690*/  SEL R0, RZ, 0x1, P0 ;  /* 0x00000001ff007807 */ /* 0x006fe40000000000 */
[----:B------:R-:W-:Y:S01]  /*36a0*/  SEL R10, R10, RZ, P0 ;  /* 0x000000ff0a0a7207 */ /* 0x000fe20000000000 */
[----:B------:R-:W-:Y:S01]  /*36b0*/  USEL UR6, URZ, 0x1, UP0 ;  /* 0x00000001ff067887 */ /* 0x000fe20008000000 */
[----:B------:R-:W-:Y:S01]  /*36c0*/  LOP3.LUT R9, R9, R0, RZ, 0x3c, !PT ;  /* 0x0000000009097212 */ /* 0x000fe200078e3cff */
[----:B------:R-:W-:Y:S01]  /*36d0*/  USEL UR14, UR14, URZ, UP0 ;  /* 0x000000ff0e0e7287 */ /* 0x000fe20008000000 */
[----:B------:R1:W-:Y:S03]  /*36e0*/  UTCBAR [UR7], URZ ;  /* 0x000000ff070073e9 */ /* 0x0003e600080000ff */
[----:B------:R-:W-:Y:S01]  /*36f0*/  LOP3.LUT R11, R11, UR6, RZ, 0x3c, !PT ;  /* 0x000000060b0b7c12 */ /* 0x000fe2000f8e3cff */
[----:B------:R-:W-:Y:S07]  /*3700*/  @P1 BRA `(.L_x_59) ;  /* 0xfffffff800881947 */ /* 0x000fee000383ffff */
[----:B------:R-:W2:Y:S01]  /*3710*/  S2UR UR4, SR_CgaCtaId ;  /* 0x00000000000479c3 */ /* 0x000ea20000008800 */
[----:B------:R-:W-:Y:S01]  /*3720*/  ELECT P0, URZ, PT ;  /* 0x0000000000ff782f */ /* 0x000fe20003800000 */
[----:B------:R-:W-:Y:S01]  /*3730*/  IMAD.MOV.U32 R0, RZ, RZ, 0x1 ;  /* 0x00000001ff007424 */ /* 0x000fe200078e00ff */
[----:B------:R-:W-:Y:S01]  /*3740*/  UIADD3 UR5, UPT, UPT, UR5, 0xd0, URZ ;  /* 0x000000d005057890 */ /* 0x000fe2000fffe0ff */
[----:B------:R-:W-:Y:S01]  /*3750*/  SHF.L.U32 R2, R11, 0x1f, RZ ;  /* 0x0000001f0b027819 */ /* 0x000fe200000006ff */
[----:B------:R-:W-:-:S03]  /*3760*/  UMOV UR6, 0x40 ;  /* 0x0000004000067882 */ /* 0x000fc60000000000 */
[----:B------:R-:W-:Y:S01]  /*3770*/  UVIRTCOUNT.DEALLOC.SMPOOL 0x80 ;  /* 0x000000800000784c */ /* 0x000fe20000000000 */
[----:B--2---:R-:W-:Y:S02]  /*3780*/  ULEA UR4, UR4, UR6, 0x18 ;  /* 0x0000000604047291 */ /* 0x004fe4000f8ec0ff */
[----:B------:R-:W-:-:S07]  /*3790*/  ULEA UR6, UR14, UR5, 0x3 ;  /* 0x000000050e067291 */ /* 0x000fce000f8e18ff */
[----:B------:R2:W-:Y:S02]  /*37a0*/  @P0 STS.U8 [UR4+0x1c], R0 ;  /* 0x00001c00ff000988 */ /* 0x0005e40008000004 */
[----:B------:R-:W4:Y:S02]  /*37b0*/  SYNCS.PHASECHK.TRANS64.TRYWAIT P0, [UR6], R2 ;  /* 0x00000002ff0075a7 */ /* 0x000f240008001106 */
[----:B--2-4-:R-:W-:Y:S05]  /*37c0*/  @!P0 BRA `(.L_x_60) ;  /* 0x0000005c00688947 */ /* 0x014fea0003800000 */
.L_x_151:
[----:B-1----:R-:W-:-:S04]  /*37d0*/  UIADD3 UR7, UPT, UPT, UR14, 0x1, URZ ;  /* 0x000000010e077890 */ /* 0x002fc8000fffe0ff */
[----:B------:R-:W-:-:S04]  /*37e0*/  UISETP.NE.AND UP0, UPT, UR7, 0x4, UPT ;  /* 0x000000040700788c */ /* 0x000fc8000bf05270 */
[----:B------:R-:W-:Y:S02]  /*37f0*/  USEL UR8, URZ, 0x1, UP0 ;  /* 0x00000001ff087887 */ /* 0x000fe40008000000 */
[----:B------:R-:W-:-:S04]  /*3800*/  USEL UR7, UR7, URZ, UP0 ;  /* 0x000000ff07077287 */ /* 0x000fc80008000000 */
[----:B------:R-:W-:Y:S01]  /*3810*/  ULEA UR6, UR7, UR5, 0x3 ;  /* 0x0000000507067291 */ /* 0x000fe2000f8e18ff */
[----:B--2---:R-:W-:-:S04]  /*3820*/  LOP3.LUT R2, R11, UR8, RZ, 0x3c, !PT ;  /* 0x000000080b027c12 */ /* 0x004fc8000f8e3cff */
[----:B------:R-:W-:-:S04]  /*3830*/  SHF.L.U32 R3, R2, 0x1f, RZ ;  /* 0x0000001f02037819 */ /* 0x000fc800000006ff */
[----:B------:R-:W1:Y:S02]  /*3840*/  SYNCS.PHASECHK.TRANS64.TRYWAIT P0, [UR6], R3 ;  /* 0x00000003ff0075a7 */ /* 0x000e640008001106 */
[----:B-1----:R-:W-:Y:S05]  /*3850*/  @!P0 BRA `(.L_x_61) ;  /* 0x0000005c005c8947 */ /* 0x002fea0003800000 */
.L_x_153:
        /* <DEDUP_REMOVED lines=9> */
.L_x_155:
[----:B------:R-:W-:-:S04]  /*38f0*/  UIADD3 UR7, UPT, UPT, UR7, 0x1, URZ ;  /* 0x0000000107077890 */ /* 0x000fc8000fffe0ff */
[----:B------:R-:W-:-:S04]  /*3900*/  UISETP.NE.AND UP0, UPT, UR7, 0x4, UPT ;  /* 0x000000040700788c */ /* 0x000fc8000bf05270 */
[----:B------:R-:W-:Y:S02]  /*3910*/  USEL UR6, URZ, 0x1, UP0 ;  /* 0x00000001ff067887 */ /* 0x000fe40008000000 */
[----:B------:R-:W-:-:S04]  /*3920*/  USEL UR7, UR7, URZ, UP0 ;  /* 0x000000ff07077287 */ /* 0x000fc80008000000 */
[----:B------:R-:W-:Y:S01]  /*3930*/  ULEA UR7, UR7, UR5, 0x3 ;  /* 0x0000000507077291 */ /* 0x000fe2000f8e18ff */
[----:B------:R-:W-:-:S04]  /*3940*/  LOP3.LUT R2, R2, UR6, RZ, 0x3c, !PT ;  /* 0x0000000602027c12 */ /* 0x000fc8000f8e3cff */
[----:B------:R-:W-:-:S04]  /*3950*/  SHF.L.U32 R2, R2, 0x1f, RZ ;  /* 0x0000001f02027819 */ /* 0x000fc800000006ff */
[----:B------:R-:W2:Y:S02]  /*3960*/  SYNCS.PHASECHK.TRANS64.TRYWAIT P0, [UR7], R2 ;  /* 0x00000002ff0075a7 */ /* 0x000ea40008001107 */
[----:B--2---:R-:W-:Y:S05]  /*3970*/  @!P0 BRA `(.L_x_63) ;  /* 0x0000005c00448947 */ /* 0x004fea0003800000 */
.L_x_157:
[----:B------:R-:W-:Y:S01]  /*3980*/  NOP ;  /* 0x0000000000007918 */ /* 0x000fe20000000000 */
[----:B-1----:R-:W1:Y:S01]  /*3990*/  LDS R0, [UR4+0x14] ;  /* 0x00001404ff007984 */ /* 0x002e620008000800 */
[----:B------:R-:W-:Y:S01]  /*39a0*/  ULOP3.LUT UR6, UR16, 0xffff, URZ, 0xc0, !UPT ;  /* 0x0000ffff10067892 */ /* 0x000fe2000f8ec0ff */
[----:B------:R-:W-:Y:S01]  /*39b0*/  UMOV UR8, 0xffff ;  /* 0x0000ffff00087882 */ /* 0x000fe20000000000 */
[----:B------:R-:W-:Y:S02]  /*39c0*/  UMOV UR5, 0x1 ;  /* 0x0000000100057882 */ /* 0x000fe40000000000 */
[----:B------:R-:W-:-:S04]  /*39d0*/  USHF.R.U32.HI UR6, URZ, 0x5, UR6 ;  /* 0x00000005ff067899 */ /* 0x000fc80008011606 */
[----:B------:R-:W-:Y:S02]  /*39e0*/  USHF.L.U32 UR8, UR8, UR6, URZ ;  /* 0x0000000608087299 */ /* 0x000fe400080006ff */
[----:B------:R-:W-:-:S04]  /*39f0*/  USHF.L.U32 UR5, UR5, UR6, URZ ;  /* 0x0000000605057299 */ /* 0x000fc800080006ff */
[----:B-1----:R-:W-:-:S04]  /*3a00*/  LOP3.LUT R0, R0, UR8, RZ, 0xc0, !PT ;  /* 0x0000000800007c12 */ /* 0x002fc8000f8ec0ff */
[----:B------:R-:W-:-:S13]  /*3a10*/  ISETP.NE.AND P0, PT, R0, UR8, PT ;  /* 0x0000000800007c0c */ /* 0x000fda000bf05270 */
[----:B------:R-:W-:Y:S05]  /*3a20*/  @P0 BRA `(.L_x_64) ;  /* 0x0000000000580947 */ /* 0x000fea0003800000 */
[----:B------:R-:W1:Y:S02]  /*3a30*/  LDS R0, [UR4+0x18] ;  /* 0x00001804ff007984 */ /* 0x000e640008000800 */
[----:B-1----:R-:W-:-:S04]  /*3a40*/  LOP3.LUT R0, R0, UR5, RZ, 0xc0, !PT ;  /* 0x0000000500007c12 */ /* 0x002fc8000f8ec0ff */
[----:B------:R-:W-:-:S13]  /*3a50*/  ISETP.NE.AND P0, PT, R0, UR5, PT ;  /* 0x0000000500007c0c */ /* 0x000fda000bf05270 */
[----:B------:R-:W-:Y:S05]  /*3a60*/  @P0 BRA `(.L_x_65) ;  /* 0x00000000003c0947 */ /* 0x000fea0003800000 */
[----:B------:R-:W1:Y:S01]  /*3a70*/  S2R R2, SR_LANEID ;  /* 0x0000000000027919 */ /* 0x000e620000000000 */
[----:B------:R-:W-:Y:S01]  /*3a80*/  ULOP3.LUT UR8, URZ, UR8, URZ, 0x33, !UPT ;  /* 0x00000008ff087292 */ /* 0x000fe2000f8e33ff */
[----:B------:R-:W-:Y:S02]  /*3a90*/  VOTEU.ANY UR7, UPT, PT ;  /* 0x0000000000077886 */ /* 0x000fe400038e0100 */
[----:B------:R-:W-:-:S03]  /*3aa0*/  UFLO.U32 UR7, UR7 ;  /* 0x00000007000772bd */ /* 0x000fc600080e0000 */
[----:B------:R-:W-:-:S04]  /*3ab0*/  IMAD.U32 R0, RZ, RZ, UR8 ;  /* 0x00000008ff007e24 */ /* 0x000fc8000f8e00ff */
[----:B------:R2:W4:Y:S02]  /*3ac0*/  REDUX UR6, R0 ;  /* 0x00000000000673c4 */ /* 0x0005240000000000 */
[----:B------:R1:W-:Y:S02]  /*3ad0*/  UTCATOMSWS.AND URZ, UR8 ;  /* 0x0000000800ff79e3 */ /* 0x0003e40008000000 */
[----:B-1----:R-:W-:Y:S02]  /*3ae0*/  ISETP.EQ.U32.AND P0, PT, R2, UR7, PT ;  /* 0x0000000702007c0c */ /* 0x002fe4000bf02070 */
[----:B--2---:R-:W-:Y:S02]  /*3af0*/  LOP3.LUT R0, RZ, UR5, RZ, 0x33, !PT ;  /* 0x00000005ff007c12 */ /* 0x004fe4000f8e33ff */
[----:B----4-:R-:W-:Y:S02]  /*3b00*/  MOV R2, UR6 ;  /* 0x0000000600027c02 */ /* 0x010fe40008000f00 */
[----:B------:R-:W1:Y:S07]  /*3b10*/  REDUX UR5, R0 ;  /* 0x00000000000573c4 */ /* 0x000e6e0000000000 */
[----:B------:R2:W-:Y:S01]  /*3b20*/  @P0 ATOMS.AND RZ, [UR4+0x14], R2 ;  /* 0x00001402ffff098c */ /* 0x0005e2000a800004 */
[----:B-1----:R-:W-:-:S05]  /*3b30*/  IMAD.U32 R0, RZ, RZ, UR5 ;  /* 0x00000005ff007e24 */ /* 0x002fca000f8e00ff */
[----:B------:R2:W-:Y:S01]  /*3b40*/  @P0 ATOMS.AND RZ, [UR4+0x18], R0 ;  /* 0x00001800ffff098c */ /* 0x0005e2000a800004 */
[----:B------:R-:W-:Y:S05]  /*3b50*/  BRA `(.L_x_66) ;  /* 0x0000000000147947 */ /* 0x000fea0003800000 */
.L_x_65:
[----:B------:R-:W-:Y:S02]  /*3b60*/  MOV R2, 0x3b80 ;  /* 0x00003b8000027802 */ /* 0x000fe40000000f00 */
[----:B---3-5:R-:W-:Y:S05]  /*3b70*/  CALL.REL.NOINC `($__internal_0_$__cuda_sm10x_tcgen05_guardrail_trap_col_being_dealloced_not_returned_by_alloc) ;  /* 0x00000060002c7944 */ /* 0x028fea0003c00000 */
[----:B------:R-:W-:Y:S05]  /*3b80*/  BRA `(.L_x_66) ;  /* 0x0000000000087947 */ /* 0x000fea0003800000 */
.L_x_64:
[----:B------:R-:W-:Y:S02]  /*3b90*/  MOV R2, 0x3bb0 ;  /* 0x00003bb000027802 */ /* 0x000fe40000000f00 */
[----:B---3-5:R-:W-:Y:S05]  /*3ba0*/  CALL.REL.NOINC `($__internal_2_$__cuda_sm10x_tcgen05_guardrail_trap_unallocated_columns_being_dealloced) ;  /* 0x0000006000387944 */ /* 0x028fea0003c00000 */
.L_x_66:
[----:B------:R-:W-:Y:S01]  /*3bb0*/  NOP ;  /* 0x0000000000007918 */ /* 0x000fe20000000000 */
[----:B------:R-:W-:Y:S05]  /*3bc0*/  EXIT ;  /* 0x000000000000794d */ /* 0x000fea0003800000 */
.L_x_48:
[----:B------:R-:W-:-:S09]  /*3bd0*/  UISETP.NE.OR UP2, UPT, UR8, 0x3, !UP2 ;  /* 0x000000030800788c */ /* 0x000fd2000d745670 */
[----:B------:R-:W-:Y:S05]  /*3be0*/  BRA.U UP2, `(.L_x_67) ;  /* 0x00000011020c7547 */ /* 0x000fea000b800000 */
[----:B------:R-:W1:Y:S01]  /*3bf0*/  LDC R0, c[0x0][0xb30] ;  /* 0x0002cc00ff007b82 */ /* 0x000e620000000800 */
[----:B------:R-:W2:Y:S01]  /*3c00*/  LDCU.64 UR8, c[0x0][0x888] ;  /* 0x00011100ff0877ac */ /* 0x000ea20008000a00 */
[----:B------:R-:W-:Y:S02]  /*3c10*/  HFMA2 R27, -RZ, RZ, 0, 0 ;  /* 0x00000000ff1b7431 */ /* 0x000fe400000001ff */
[----:B------:R-:W-:Y:S01]  /*3c20*/  IMAD.MOV.U32 R29, RZ, RZ, 0x1 ;  /* 0x00000001ff1d7424 */ /* 0x000fe200078e00ff */
[----:B------:R-:W-:Y:S01]  /*3c30*/  MOV R25, 0x2000 ;  /* 0x0000200000197802 */ /* 0x000fe20000000f00 */
[----:B------:R-:W4:Y:S01]  /*3c40*/  LDCU.64 UR4, c[0x0][0x890] ;  /* 0x00011200ff0477ac */ /* 0x000f220008000a00 */
[----:B------:R-:W-:Y:S01]  /*3c50*/  IMAD.MOV.U32 R28, RZ, RZ, RZ ;  /* 0x000000ffff1c7224 */ /* 0x000fe200078e00ff */
[----:B------:R-:W3:Y:S01]  /*3c60*/  LDC R24, c[0x0][0x370] ;  /* 0x0000dc00ff187b82 */ /* 0x000ee20000000800 */
[----:B------:R-:W-:Y:S01]  /*3c70*/  UMOV UR7, 0x400 ;  /* 0x0000040000077882 */ /* 0x000fe20000000000 */
[----:B------:R-:W-:-:S02]  /*3c80*/  UPLOP3.LUT UP1, UPT, UPT, UPT, UPT, 0x40, 0x4 ;  /* 0x000000000004789c */ /* 0x000fc40003f2e870 */
[----:B------:R-:W-:-:S04]  /*3c90*/  ULEA UR7, UR37, UR7, 0x18 ;  /* 0x0000000725077291 */ /* 0x000fc8000f8ec0ff */
[----:B------:R-:W3:Y:S01]  /*3ca0*/  LDC R3, c[0x0][0xb0c] ;  /* 0x0002c300ff037b82 */ /* 0x000ee20000000800 */
[----:B------:R-:W-:Y:S02]  /*3cb0*/  UIADD3 UR13, UPT, UPT, UR7, 0x58, URZ ;  /* 0x00000058070d7890 */ /* 0x000fe4000fffe0ff */
[----:B--2---:R-:W-:Y:S02]  /*3cc0*/  UISETP.NE.U32.AND UP2, UPT, UR8, URZ, UPT ;  /* 0x000000ff0800728c */ /* 0x004fe4000bf45070 */
[----:B------:R-:W-:Y:S02]  /*3cd0*/  UIADD3 UR33, UPT, UPT, UR7, 0x40, URZ ;  /* 0x0000004007217890 */ /* 0x000fe4000fffe0ff */
[----:B----4-:R-:W-:Y:S01]  /*3ce0*/  UISETP.NE.U32.AND UP3, UPT, UR4, URZ, UPT ;  /* 0x000000ff0400728c */ /* 0x010fe2000bf65070 */
[----:B------:R-:W2:Y:S01]  /*3cf0*/  LDC R18, c[0x0][0xb20] ;  /* 0x0002c800ff127b82 */ /* 0x000ea20000000800 */
[----:B-1----:R-:W-:Y:S01]  /*3d00*/  ISETP.NE.AND P1, PT, R0, 0x1, PT ;  /* 0x000000010000780c */ /* 0x002fe20003f25270 */
[----:B------:R-:W-:-:S02]  /*3d10*/  UISETP.NE.AND.EX UP2, UPT, UR9, URZ, UPT, UP2 ;  /* 0x000000ff0900728c */ /* 0x000fc4000bf45320 */
[----:B------:R-:W-:Y:S02]  /*3d20*/  UIADD3 UR25, UPT, UPT, UR7, 0x48, URZ ;  /* 0x0000004807197890 */ /* 0x000fe4000fffe0ff */
[----:B------:R-:W-:Y:S02]  /*3d30*/  UIADD3 UR17, UPT, UPT, UR7, 0x50, URZ ;  /* 0x0000005007117890 */ /* 0x000fe4000fffe0ff */
[----:B------:R-:W1:Y:S01]  /*3d40*/  LDC.64 R30, c[0x0][0x348] ;  /* 0x0000d200ff1e7b82 */ /* 0x000e620000000a00 */
[----:B------:R-:W-:Y:S02]  /*3d50*/  UPRMT UR13, UR37, 0x654, UR13 ;  /* 0x00000654250d7896 */ /* 0x000fe4000800000d */
[----:B------:R-:W-:-:S05]  /*3d60*/  UISETP.NE.AND.EX UP3, UPT, UR5, URZ, UPT, UP3 ;  /* 0x000000ff0500728c */ /* 0x000fca000bf65330 */
[----:B------:R-:W4:Y:S08]  /*3d70*/  LDC.64 R16, c[0x0][0xb10] ;  /* 0x0002c400ff107b82 */ /* 0x000f300000000a00 */
[----:B------:R-:W1:Y:S08]  /*3d80*/  LDC.64 R6, c[0x0][0xb18] ;  /* 0x0002c600ff067b82 */ /* 0x000e700000000a00 */
[----:B------:R-:W1:Y:S08]  /*3d90*/  LDC.64 R4, c[0x0][0xb28] ;  /* 0x0002ca00ff047b82 */ /* 0x000e700000000a00 */
[----:B--23--:R-:W1:Y:S02]  /*3da0*/  LDC R19, c[0x0][0x374] ;  /* 0x0000dd00ff137b82 */ /* 0x00ce640000000800 */
.L_x_78:
[C---:B------:R-:W-:Y:S02]  /*3db0*/  LEA R0, R28.reuse, UR7, 0x3 ;  /* 0x000000071c007c11 */ /* 0x040fe4000f8e18ff */
[----:B------:R-:W-:Y:S02]  /*3dc0*/  SHF.L.U32 R2, R27, 0x1f, RZ ;  /* 0x0000001f1b027819 */ /* 0x000fe400000006ff */
[----:B------:R-:W-:Y:S02]  /*3dd0*/  LEA R20, R28, UR7, 0x4 ;  /* 0x000000071c147c11 */ /* 0x000fe4000f8e20ff */
[----:B--2---:R-:W2:Y:S02]  /*3de0*/  SYNCS.PHASECHK.TRANS64.TRYWAIT P0, [R0+URZ+0x90], R2 ;  /* 0x00009002000075a7 */ /* 0x004ea400080011ff */
[----:B--2---:R-:W-:Y:S05]  /*3df0*/  @!P0 BRA `(.L_x_68) ;  /* 0x00000058003c8947 */ /* 0x004fea0003800000 */
.L_x_158:
[----:B------:R-:W-:Y:S01]  /*3e00*/  ISETP.GE.AND P0, PT, R40, 0x1, PT ;  /* 0x000000012800780c */ /* 0x000fe20003f06270 */
[----:B------:R-:W3:Y:S01]  /*3e10*/  LDS.128 R20, [R20+0x120] ;  /* 0x0001200014147984 */ /* 0x000ee20000000c00 */
[----:B--2---:R-:W-:Y:S01]  /*3e20*/  VIADD R0, R0, 0xa0 ;  /* 0x000000a000007836 */ /* 0x004fe20000000000 */
[----:B------:R-:W-:Y:S01]  /*3e30*/  @!PT LDS RZ, [RZ] ;  /* 0x00000000fffff984 */ /* 0x000fe20000000800 */
[----:B------:R-:W-:Y:S01]  /*3e40*/  @!PT LDS RZ, [RZ] ;  /* 0x00000000fffff984 */ /* 0x000fe20000000800 */
[----:B------:R-:W-:Y:S01]  /*3e50*/  @!PT LDS RZ, [RZ] ;  /* 0x00000000fffff984 */ /* 0x000fe20000000800 */
[----:B------:R-:W-:Y:S01]  /*3e60*/  @!PT LDS RZ, [RZ] ;  /* 0x00000000fffff984 */ /* 0x000fe20000000800 */
[----:B------:R2:W-:Y:S06]  /*3e70*/  MEMBAR.ALL.CTA ;  /* 0x0000000000007992 */ /* 0x0005ec0000008000 */
[----:B--2---:R-:W2:Y:S01]  /*3e80*/  FENCE.VIEW.ASYNC.S ;  /* 0x00000000000073c6 */ /* 0x004ea20000000000 */
[----:B------:R-:W-:Y:S04]  /*3e90*/  PRMT R0, RZ, 0x654, R0 ;  /* 0x00000654ff007816 */ /* 0x000fe80000000000 */
[----:B--2---:R2:W-:Y:S01]  /*3ea0*/  SYNCS.ARRIVE.TRANS64.RED.A1T0 RZ, [R0+URZ], RZ ;  /* 0x000000ff00ff79a7 */ /* 0x0045e200081004ff */
[----:B---3--:R-:W-:Y:S11]  /*3eb0*/  LOP3.LUT P3, RZ, R22, 0x1, RZ, 0xc0, !PT ;  /* 0x0000000116ff7812 */ /* 0x008ff6000786c0ff */
[----:B------:R-:W-:Y:S02]  /*3ec0*/  @!UPT UIADD3 URZ, UPT, UPT, URZ, URZ, URZ ;  /* 0x000000fffffff290 */ /* 0x000fe4000fffe0ff */
[----:B------:R-:W-:Y:S02]  /*3ed0*/  @P3 MOV R11, R20 ;  /* 0x00000014000b3202 */ /* 0x000fe40000000f00 */
[----:B------:R-:W-:Y:S01]  /*3ee0*/  @P3 LOP3.LUT R10, R21, 0xffff, RZ, 0xc0, !PT ;  /* 0x0000ffff150a3812 */ /* 0x000fe200078ec0ff */
[----:B--2---:R-:W-:Y:S06]  /*3ef0*/  @!P0 BRA `(.L_x_69) ;  /* 0x0000000000a48947 */ /* 0x004fec0003800000 */
[-C--:B-1----:R-:W-:Y:S01]  /*3f00*/  IMAD.HI.U32 R0, R19, R7.reuse, RZ ;  /* 0x0000000713007227 */ /* 0x082fe200078e00ff */
[----:B------:R-:W-:Y:S02]  /*3f10*/  ISETP.NE.AND P0, PT, R6, 0x1, PT ;  /* 0x000000010600780c */ /* 0x000fe40003f05270 */
[----:B------:R-:W-:Y:S01]  /*3f20*/  ISETP.NE.AND P2, PT, R40, 0x1, PT ;  /* 0x000000012800780c */ /* 0x000fe20003f45270 */
[----:B----4-:R-:W-:Y:S01]  /*3f30*/  IMAD.HI.U32 R9, R24, R16, RZ ;  /* 0x0000001018097227 */ /* 0x010fe200078e00ff */
[----:B------:R-:W-:Y:S02]  /*3f40*/  SHF.R.U32.HI R0, RZ, R18, R0 ;  /* 0x00000012ff007219 */ /* 0x000fe40000011600 */
[----:B------:R-:W-:Y:S01]  /*3f50*/  ISETP.NE.AND P4, PT, R3, 0x1, PT ;  /* 0x000000010300780c */ /* 0x000fe20003f85270 */
[----:B------:R-:W-:Y:S01]  /*3f60*/  IMAD.HI.U32 R13, R10, R7, RZ ;  /* 0x000000070a0d7227 */ /* 0x000fe200078e00ff */
[----:B------:R-:W-:Y:S02]  /*3f70*/  SHF.R.U32.HI R9, RZ, R17, R9 ;  /* 0x00000011ff097219 */ /* 0x000fe40000011609 */
[----:B------:R-:W-:Y:S01]  /*3f80*/  SEL R0, R19, R0, !P0 ;  /* 0x0000000013007207 */ /* 0x000fe20004000000 */
[----:B------:R-:W-:Y:S01]  /*3f90*/  IMAD.HI.U32 R12, R11, R16, RZ ;  /* 0x000000100b0c7227 */ /* 0x000fe200078e00ff */
[----:B------:R-:W-:Y:S03]  /*3fa0*/  SEL R9, R24, R9, !P4 ;  /* 0x0000000918097207 */ /* 0x000fe60006000000 */
[-C--:B------:R-:W-:Y:S01]  /*3fb0*/  IMAD.HI.U32 R8, R0, R4.reuse, RZ ;  /* 0x0000000400087227 */ /* 0x080fe200078e00ff */
[----:B------:R-:W-:Y:S03]  /*3fc0*/  SHF.R.U32.HI R12, RZ, R17, R12 ;  /* 0x00000011ff0c7219 */ /* 0x000fe6000001160c */
[----:B------:R-:W-:Y:S01]  /*3fd0*/  IMAD.HI.U32 R2, R9, R4, RZ ;  /* 0x0000000409027227 */ /* 0x000fe200078e00ff */
[-C--:B------:R-:W-:Y:S02]  /*3fe0*/  @P2 SHF.R.U32.HI R0, RZ, R5.reuse, R8 ;  /* 0x00000005ff002219 */ /* 0x080fe40000011608 */
[----:B------:R-:W-:Y:S02]  /*3ff0*/  SHF.R.U32.HI R8, RZ, R18, R13 ;  /* 0x00000012ff087219 */ /* 0x000fe4000001160d */
[----:B------:R-:W-:Y:S01]  /*4000*/  @P2 SHF.R.U32.HI R9, RZ, R5, R2 ;  /* 0x00000005ff092219 */ /* 0x000fe20000011602 */
[----:B------:R-:W-:Y:S01]  /*4010*/  IMAD R0, R40, R0, RZ ;  /* 0x0000000028007224 */ /* 0x000fe200078e02ff */
[----:B------:R-:W-:Y:S02]  /*4020*/  SEL R8, R10, R8, !P0 ;  /* 0x000000080a087207 */ /* 0x000fe40004000000 */
[----:B------:R-:W-:Y:S01]  /*4030*/  SEL R2, R11, R12, !P4 ;  /* 0x0000000c0b027207 */ /* 0x000fe20006000000 */
[----:B------:R-:W-:Y:S01]  /*4040*/  IMAD R12, R40, R9, RZ ;  /* 0x00000009280c7224 */ /* 0x000fe200078e02ff */
[C---:B------:R-:W-:Y:S01]  /*4050*/  ISETP.GE.AND P0, PT, R8.reuse, R0, PT ;  /* 0x000000000800720c */ /* 0x040fe20003f06270 */
[----:B------:R-:W-:Y:S03]  /*4060*/  IMAD.HI.U32 R0, R8, R4, RZ ;  /* 0x0000000408007227 */ /* 0x000fe600078e00ff */
[----:B------:R-:W-:Y:S02]  /*4070*/  ISETP.GE.OR P0, PT, R2, R12, P0 ;  /* 0x0000000c0200720c */ /* 0x000fe40000706670 */
[-C--:B------:R-:W-:Y:S04]  /*4080*/  SHF.R.U32.HI R0, RZ, R5.reuse, R0 ;  /* 0x00000005ff007219 */ /* 0x080fe80000011600 */
[----:B------:R-:W-:Y:S05]  /*4090*/  SEL R13, R8, R0, !P2 ;  /* 0x00000000080d7207 */ /* 0x000fea0005000000 */
[----:B------:R-:W-:Y:S02]  /*40a0*/  IMAD.MOV R12, RZ, RZ, -R13 ;  /* 0x000000ffff0c7224 */ /* 0x000fe400078e0a0d */
[----:B------:R-:W-:Y:S04]  /*40b0*/  @!P0 IMAD.HI.U32 R0, R2, R4, RZ ;  /* 0x0000000402008227 */ /* 0x000fe800078e00ff */
[----:B------:R-:W-:Y:S01]  /*40c0*/  IMAD R12, R40, R12, R8 ;  /* 0x0000000c280c7224 */ /* 0x000fe200078e0208 */
[----:B------:R-:W-:Y:S04]  /*40d0*/  @!P0 SHF.R.U32.HI R0, RZ, R5, R0 ;  /* 0x00000005ff008219 */ /* 0x000fe80000011600 */
[----:B------:R-:W-:Y:S04]  /*40e0*/  @!P0 SEL R0, R2, R0, !P2 ;  /* 0x0000000002008207 */ /* 0x000fe80005000000 */
[----:B------:R-:W-:Y:S01]  /*40f0*/  @!P0 IADD3 R13, PT, PT, R13, -R0, RZ ;  /* 0x800000000d0d8210 */ /* 0x000fe20007ffe0ff */
[----:B------:R-:W-:Y:S01]  /*4100*/  @!P0 IMAD R0, R9, R12, R0 ;  /* 0x0000000c09008224 */ /* 0x000fe200078e0200 */
[----:B------:R-:W-:Y:S01]  /*4110*/  IADD3 R9, PT, PT, -R8, RZ, RZ ;  /* 0x000000ff08097210 */ /* 0x000fe20007ffe1ff */
[--C-:B------:R-:W-:Y:S02]  /*4120*/  IMAD.MOV R12, RZ, RZ, -R2.reuse ;  /* 0x000000ffff0c7224 */ /* 0x100fe400078e0a02 */
[----:B------:R-:W-:Y:S02]  /*4130*/  @!P0 IMAD R8, R13, R40, R2 ;  /* 0x000000280d088224 */ /* 0x000fe400078e0202 */
[----:B------:R-:W-:Y:S02]  /*4140*/  @!P0 IMAD.MOV.U32 R2, RZ, RZ, R0 ;  /* 0x000000ffff028224 */ /* 0x000fe400078e0000 */
[----:B------:R-:W-:Y:S02]  /*4150*/  IMAD R11, R3, R12, R11 ;  /* 0x0000000c030b7224 */ /* 0x000fe400078e020b */
[----:B------:R-:W-:Y:S02]  /*4160*/  IMAD R10, R6, R9, R10 ;  /* 0x00000009060a7224 */ /* 0x000fe400078e020a */
[----:B------:R-:W-:Y:S02]  /*4170*/  IMAD R11, R2, R3, R11 ;  /* 0x00000003020b7224 */ /* 0x000fe400078e020b */
[----:B------:R-:W-:Y:S02]  /*4180*/  IMAD R10, R8, R6, R10 ;  /* 0x00000006080a7224 */ /* 0x000fe400078e020a */
.L_x_69:
[----:B------:R-:W-:Y:S05]  /*4190*/  BRA.U UP1, `(.L_x_70) ;  /* 0x0000000101107547 */ /* 0x000fea000b800000 */
[----:B------:R-:W-:Y:S04]  /*41a0*/  MOV R2, UR6 ;  /* 0x0000000600027c02 */ /* 0x000fe80008000f00 */
[----:B------:R-:W-:Y:S04]  /*41b0*/  SHF.L.U32 R2, R2, 0x1f, RZ ;  /* 0x0000001f02027819 */ /* 0x000fe800000006ff */
[----:B------:R-:W2:Y:S02]  /*41c0*/  SYNCS.PHASECHK.TRANS64.TRYWAIT P0, [UR7+0x88], R2 ;  /* 0x00008802ff0075a7 */ /* 0x000ea40008001107 */
[----:B--2---:R-:W-:Y:S05]  /*41d0*/  @!P0 BRA `(.L_x_71) ;  /* 0x0000005400588947 */ /* 0x004fea0003800000 */
.L_x_70:
[----:B------:R-:W-:Y:S02]  /*41e0*/  R2UR UR35, R15 ;  /* 0x000000000f2372ca */ /* 0x000fe400000e0000 */
[----:B------:R-:W-:Y:S02]  /*41f0*/  R2UR UR34, R14 ;  /* 0x000000000e2272ca */ /* 0x000fe400000e0000 */
[----:B------:R-:W-:Y:S02]  /*4200*/  ISETP.NE.U32.AND P2, PT, RZ, UR4, PT ;  /* 0x00000004ff007c0c */ /* 0x000fe4000bf45070 */
[----:B------:R-:W-:Y:S02]  /*4210*/  SHF.L.U32 R14, R29, 0x1f, RZ ;  /* 0x0000001f1d0e7819 */ /* 0x000fe400000006ff */
[----:B------:R-:W-:Y:S05]  /*4220*/  ISETP.NE.AND.EX P2, PT, RZ, UR5, PT, P2 ;  /* 0x00000005ff007c0c */ /* 0x000fea000bf45320 */
[----:B------:R-:W-:Y:S02]  /*4230*/  USHF.L.U32 UR35, UR35, 0x6, URZ ;  /* 0x0000000623237899 */ /* 0x000fe400080006ff */
[----:B------:R-:W-:Y:S01]  /*4240*/  USHF.L.U32 UR34, UR34, 0x8, URZ ;  /* 0x0000000822227899 */ /* 0x000fe200080006ff */
[----:B------:R-:W-:Y:S11]  /*4250*/  BRA.U !UP3, `(.L_x_72) ;  /* 0x000000010b347547 */ /* 0x000ff6000b800000 */
[----:B------:R-:W-:Y:S01]  /*4260*/  UPLOP3.LUT UP0, UPT, UPT, UPT, UP2, 0x80, 0x8 ;  /* 0x000000000008789c */ /* 0x000fe20003f0f020 */
[----:B--2---:R-:W-:Y:S02]  /*4270*/  HFMA2 R0, -RZ, RZ, 0, 5.9604644775390625e-08 ;  /* 0x00000001ff007431 */ /* 0x004fe400000001ff */
[----:B------:R-:W-:Y:S03]  /*4280*/  IMAD.MOV.U32 R88, RZ, RZ, 0x1 ;  /* 0x00000001ff587424 */ /* 0x000fe600078e00ff */
[----:B------:R-:W-:Y:S05]  /*4290*/  PLOP3.LUT P0, PT, PT, PT, UP0, 0x80, 0x8 ;  /* 0x000000000008781c */ /* 0x000fea0003f0f008 */
[----:B------:R-:W2:Y:S01]  /*42a0*/  @UP0 LDCU.64 UR10, c[0x0][0x888] ;  /* 0x00011100ff0a07ac */ /* 0x000ea20008000a00 */
[----:B------:R-:W-:Y:S07]  /*42b0*/  @UP0 UIMAD UR8, UR44, UR4, URZ ;  /* 0x000000042c0802a4 */ /* 0x000fee000f8e02ff */
[----:B------:R-:W-:Y:S01]  /*42c0*/  @!P0 PRMT R88, R0, 0x7610, R88 ;  /* 0x0000761000588816 */ /* 0x000fe20000000058 */
[----:B--2---:R-:W-:Y:S03]  /*42d0*/  @UP0 UIMAD.WIDE UR10, UR8, 0x4, UR10 ;  /* 0x00000004080a08a5 */ /* 0x004fe6000f8e020a */
[----:B------:R-:W2:Y:S03]  /*42e0*/  @!UP0 LDCU UR8, c[0x0][0x880] ;  /* 0x00011000ff0887ac */ /* 0x000ea60008000800 */
[----:B------:R-:W-:Y:S01]  /*42f0*/  IMAD.U32 R8, RZ, RZ, UR10 ;  /* 0x0000000aff087e24 */ /* 0x000fe2000f8e00ff */
[----:B------:R-:W-:Y:S05]  /*4300*/  MOV R9, UR11 ;  /* 0x0000000b00097c02 */ /* 0x000fea0008000f00 */
[----:B-----5:R3:W5:Y:S02]  /*4310*/  @P0 LDG.E R49, desc[UR48][R8.64] ;  /* 0x0000003008310981 */ /* 0x020764000c1e1900 */
[----:B--23--:R-:W-:Y:S07]  /*4320*/  @!P0 IMAD.U32 R49, RZ, RZ, UR8 ;  /* 0x00000008ff318e24 */ /* 0x00cfee000f8e00ff */
.L_x_72:
[----:B-----5:R-:W-:Y:S01]  /*4330*/  @!P2 FSETP.EQ.AND P0, PT, R49, RZ, PT ;  /* 0x000000ff3100a20b */ /* 0x020fe20003f02000 */
[----:B------:R-:W-:Y:S01]  /*4340*/  @!UPT UIADD3 URZ, UPT, UPT, URZ, URZ, URZ ;  /* 0x000000fffffff290 */ /* 0x000fe2000fffe0ff */
[----:B------:R-:W-:Y:S11]  /*4350*/  @!P2 BRA `(.L_x_73) ;  /* 0x000000000014a947 */ /* 0x000ff60003800000 */
[----:B------:R-:W-:Y:S02]  /*4360*/  LOP3.LUT P2, RZ, R88, 0xff, RZ, 0xc0, !PT ;  /* 0x000000ff58ff7812 */ /* 0x000fe4000784c0ff */
[----:B------:R-:W-:Y:S04]  /*4370*/  PLOP3.LUT P0, PT, PT, PT, UP0, 0x80, 0x8 ;  /* 0x000000000008781c */ /* 0x000fe80003f0f008 */
[----:B------:R-:W-:Y:S07]  /*4380*/  PLOP3.LUT P0, PT, P0, PT, PT, 0x8, 0x80 ;  /* 0x000000000080781c */ /* 0x000fee000070e170 */
[----:B------:R-:W-:Y:S11]  /*4390*/  @P2 FSETP.EQ.AND P0, PT, R49, RZ, PT ;  /* 0x000000ff3100220b */ /* 0x000ff60003f02000 */
[----:B------:R-:W-:Y:S02]  /*43a0*/  @!UPT UIADD3 URZ, UPT, UPT, URZ, URZ, URZ ;  /* 0x000000fffffff290 */ /* 0x000fe4000fffe0ff */
.L_x_73:
[----:B------:R-:W3:Y:S01]  /*43b0*/  SYNCS.PHASECHK.TRANS64.TRYWAIT P2, [UR7+0x60], R14 ;  /* 0x0000600eff0075a7 */ /* 0x000ee20008041107 */
[----:B------:R-:W-:Y:S04]  /*43c0*/  ELECT P4, URZ, PT ;  /* 0x0000000000ff782f */ /* 0x000fe80003880000 */
[----:B------:R-:W-:Y:S11]  /*43d0*/  PLOP3.LUT P4, PT, P0, P4, PT, 0xf2, 0x2f ;  /* 0x00000000002f781c */ /* 0x000ff60000789e72 */
[----:B------:R-:W-:Y:S02]  /*43e0*/  @!UPT UIADD3 URZ, UPT, UPT, URZ, URZ, URZ ;  /* 0x000000fffffff290 */ /* 0x000fe4000fffe0ff */
[----:B-1----:R-:W-:Y:S05]  /*43f0*/  @!P4 IADD3 R8, P0, PT, R30, 0x580, RZ ;  /* 0x000005801e08c810 */ /* 0x002fea0007f1e0ff */
[----:B--2---:R-:W-:Y:S01]  /*4400*/  @!P4 IMAD.X R2, RZ, RZ, R31, P0 ;  /* 0x000000ffff02c224 */ /* 0x004fe200000e061f */
[----:B---3--:R-:W-:Y:S07]  /*4410*/  @!P2 BRA `(.L_x_74) ;  /* 0x0000005000e0a947 */ /* 0x008fee0003800000 */
.L_x_161:
[----:B------:R-:W-:Y:S01]  /*4420*/  @!P4 R2UR UR8, R2 ;  /* 0x000000000208c2ca */ /* 0x000fe200000e0000 */
[----:B------:R-:W-:Y:S01]  /*4430*/  VOTEU.ALL UP1, P4 ;  /* 0x0000000000ff7886 */ /* 0x000fe20002020000 */
[----:B------:R-:W-:Y:S01]  /*4440*/  @!P4 R2UR UR9, R8 ;  /* 0x000000000809c2ca */ /* 0x000fe200000e0000 */
[----:B-1----:R-:W-:Y:S01]  /*4450*/  @!P4 IMAD.MOV.U32 R0, RZ, RZ, 0x2000 ;  /* 0x00002000ff00c424 */ /* 0x002fe200078e00ff */
[----:B------:R-:W-:Y:S01]  /*4460*/  UMOV UR10, 0x0 ;  /* 0x00000000000a7882 */ /* 0x000fe20000000000 */
[----:B------:R-:W-:Y:S01]  /*4470*/  UMOV UR11, 0x10000000 ;  /* 0x10000000000b7882 */ /* 0x000fe20000000000 */
[----:B------:R-:W-:Y:S01]  /*4480*/  @!UP1 UIADD3 UR32, UPT, UPT, UR7, 0x400, URZ ;  /* 0x0000040007209890 */ /* 0x000fe2000fffe0ff */
[----:B------:R-:W-:Y:S01]  /*4490*/  VOTEU.ALL UP1, P4 ;  /* 0x0000000000ff7886 */ /* 0x000fe20002020000 */
[----:B------:R-:W-:Y:S05]  /*44a0*/  UMOV UR36, UR44 ;  /* 0x0000002c00247c82 */ /* 0x000fea0008000000 */
[----:B------:R-:W-:Y:S01]  /*44b0*/  IMAD.U32 R9, RZ, RZ, UR8 ;  /* 0x00000008ff097e24 */ /* 0x000fe2000f8e00ff */
[----:B------:R-:W-:Y:S01]  /*44c0*/  UPRMT UR8, UR37, 0x654, UR33 ;  /* 0x0000065425087896 */ /* 0x000fe20008000021 */
[----:B------:R-:W-:Y:S03]  /*44d0*/  IMAD.U32 R8, RZ, RZ, UR9 ;  /* 0x00000009ff087e24 */ /* 0x000fe6000f8e00ff */
[----:B------:R-:W-:Y:S02]  /*44e0*/  @!P4 R2UR UR15, R9 ;  /* 0x00000000090fc2ca */ /* 0x000fe400000e0000 */
[----:B------:R-:W-:Y:S02]  /*44f0*/  @!P4 R2UR UR14, R8 ;  /* 0x00000000080ec2ca */ /* 0x000fe400000e0000 */
[----:B------:R-:W-:Y:S05]  /*4500*/  @!P4 IADD3 R8, P0, PT, R30, 0x580, RZ ;  /* 0x000005801e08c810 */ /* 0x000fea0007f1e0ff */
[----:B------:R-:W-:Y:S06]  /*4510*/  @!P4 IMAD.X R2, RZ, RZ, R31, P0 ;  /* 0x000000ffff02c224 */ /* 0x000fec00000e061f */
[----:B------:R1:W-:Y:S01]  /*4520*/  @!UP1 UTMALDG.3D [UR32], [UR14], desc[UR10] ;  /* 0x00000a200e0095b4 */ /* 0x0003e20008011000 */
[----:B------:R1:W-:Y:S01]  /*4530*/  @!P4 SYNCS.ARRIVE.TRANS64.RED.A0TR RZ, [UR7+0x40], R0 ;  /* 0x00004000ffffc9a7 */ /* 0x0003e20008300407 */
[----:B------:R-:W-:Y:S01]  /*4540*/  SYNCS.ARRIVE.TRANS64.RED.A1T0 RZ, [UR8], RZ ;  /* 0x000000ffffff79a7 */ /* 0x000fe20008100408 */
[----:B------:R-:W2:Y:S02]  /*4550*/  SYNCS.PHASECHK.TRANS64.TRYWAIT P2, [UR7+0x68], R14 ;  /* 0x0000680eff0075a7 */ /* 0x000ea40008041107 */
[----:B-12---:R-:W-:Y:S05]  /*4560*/  @!P2 BRA `(.L_x_75) ;  /* 0x0000005000a4a947 */ /* 0x006fea0003800000 */
.L_x_163:
[----:B------:R-:W-:Y:S01]  /*4570*/  @!P4 R2UR UR8, R2 ;  /* 0x000000000208c2ca */ /* 0x000fe200000e0000 */
[----:B------:R-:W-:Y:S01]  /*4580*/  VOTEU.ALL UP1, P4 ;  /* 0x0000000000ff7886 */ /* 0x000fe20002020000 */
[----:B------:R-:W-:Y:S01]  /*4590*/  @!P4 R2UR UR9, R8 ;  /* 0x000000000809c2ca */ /* 0x000fe200000e0000 */
[----:B-1----:R-:W-:Y:S01]  /*45a0*/  @!P4 IMAD.MOV.U32 R0, RZ, RZ, 0x2000 ;  /* 0x00002000ff00c424 */ /* 0x002fe200078e00ff */
[----:B------:R-:W-:Y:S01]  /*45b0*/  UMOV UR10, 0x0 ;  /* 0x00000000000a7882 */ /* 0x000fe20000000000 */
[----:B------:R-:W-:Y:S01]  /*45c0*/  UMOV UR11, 0x10000000 ;  /* 0x10000000000b7882 */ /* 0x000fe20000000000 */
[----:B------:R-:W-:Y:S02]  /*45d0*/  @!UP1 UIADD3 UR26, UPT, UPT, UR34, 0x40, URZ ;  /* 0x00000040221a9890 */ /* 0x000fe4000fffe0ff */
[----:B------:R-:W-:Y:S01]  /*45e0*/  @!UP1 UIADD3 UR24, UPT, UPT, UR7, 0x2400, URZ ;  /* 0x0000240007189890 */ /* 0x000fe2000fffe0ff */
[----:B------:R-:W-:Y:S01]  /*45f0*/  VOTEU.ALL UP1, P4 ;  /* 0x0000000000ff7886 */ /* 0x000fe20002020000 */
[----:B------:R-:W-:Y:S01]  /*4600*/  UMOV UR27, UR35 ;  /* 0x00000023001b7c82 */ /* 0x000fe20008000000 */
[----:B------:R-:W-:Y:S02]  /*4610*/  UMOV UR28, UR44 ;  /* 0x0000002c001c7c82 */ /* 0x000fe40008000000 */
        /* <DEDUP_REMOVED lines=12> */
.L_x_165:
[----:B------:R-:W2:Y:S01]  /*46e0*/  LDC.64 R12, c[0x0][0xb18] ;  /* 0x0002c600ff0c7b82 */ /* 0x000ea20000000a00 */
[----:B------:R-:W-:Y:S01]  /*46f0*/  @!P4 R2UR UR8, R2 ;  /* 0x000000000208c2ca */ /* 0x000fe200000e0000 */
[----:B------:R-:W-:Y:S01]  /*4700*/  VOTEU.ALL UP1, P4 ;  /* 0x0000000000ff7886 */ /* 0x000fe20002020000 */
[----:B------:R-:W-:Y:S01]  /*4710*/  @!P4 R2UR UR9, R8 ;  /* 0x000000000809c2ca */ /* 0x000fe200000e0000 */
[----:B-1----:R-:W-:Y:S01]  /*4720*/  @!P4 IMAD.MOV.U32 R0, RZ, RZ, 0x2000 ;  /* 0x00002000ff00c424 */ /* 0x002fe200078e00ff */
[----:B------:R-:W-:Y:S03]  /*4730*/  UMOV UR10, 0x0 ;  /* 0x00000000000a7882 */ /* 0x000fe60000000000 */
[----:B------:R-:W1:Y:S01]  /*4740*/  @!P1 LDC R2, c[0x0][0xb0c] ;  /* 0x0002c300ff029b82 */ /* 0x000e620000000800 */
[----:B------:R-:W-:Y:S01]  /*4750*/  @!UP1 UIADD3 UR18, UPT, UPT, UR34, 0x80, URZ ;  /* 0x0000008022129890 */ /* 0x000fe2000fffe0ff */
[----:B------:R-:W-:Y:S01]  /*4760*/  @P3 SHF.R.U32.HI R26, RZ, 0x10, R21 ;  /* 0x00000010ff1a3819 */ /* 0x000fe20000011615 */
[----:B------:R-:W-:Y:S01]  /*4770*/  @!UP1 UIADD3 UR16, UPT, UPT, UR7, 0x4400, URZ ;  /* 0x0000440007109890 */ /* 0x000fe2000fffe0ff */
[----:B------:R-:W-:Y:S01]  /*4780*/  VIADD R28, R28, 0x1 ;  /* 0x000000011c1c7836 */ /* 0x000fe20000000000 */
[----:B------:R-:W-:Y:S01]  /*4790*/  VOTEU.ALL UP1, P4 ;  /* 0x0000000000ff7886 */ /* 0x000fe20002020000 */
[----:B------:R-:W-:Y:S01]  /*47a0*/  UMOV UR11, 0x10000000 ;  /* 0x10000000000b7882 */ /* 0x000fe20000000000 */
[----:B------:R-:W-:Y:S01]  /*47b0*/  UMOV UR19, UR35 ;  /* 0x0000002300137c82 */ /* 0x000fe20008000000 */
[----:B------:R-:W-:Y:S01]  /*47c0*/  IMAD.U32 R9, RZ, RZ, UR8 ;  /* 0x00000008ff097e24 */ /* 0x000fe2000f8e00ff */
[----:B------:R-:W-:Y:S01]  /*47d0*/  UMOV UR20, UR44 ;  /* 0x0000002c00147c82 */ /* 0x000fe20008000000 */
[----:B------:R-:W-:Y:S01]  /*47e0*/  IMAD.U32 R8, RZ, RZ, UR9 ;  /* 0x00000009ff087e24 */ /* 0x000fe2000f8e00ff */
[----:B------:R-:W-:Y:S02]  /*47f0*/  UPRMT UR8, UR37, 0x654, UR17 ;  /* 0x0000065425087896 */ /* 0x000fe40008000011 */
[----:B------:R-:W-:Y:S02]  /*4800*/  @!P4 R2UR UR15, R9 ;  /* 0x00000000090fc2ca */ /* 0x000fe400000e0000 */
[----:B------:R-:W-:Y:S02]  /*4810*/  @!P4 R2UR UR14, R8 ;  /* 0x00000000080ec2ca */ /* 0x000fe400000e0000 */
[----:B------:R-:W3:Y:S11]  /*4820*/  LDC.64 R8, c[0x0][0xb10] ;  /* 0x0002c400ff087b82 */ /* 0x000ef60000000a00 */
[----:B------:R1:W-:Y:S01]  /*4830*/  @!UP1 UTMALDG.3D [UR16], [UR14], desc[UR10] ;  /* 0x00000a100e0095b4 */ /* 0x0003e20008011000 */
[----:B------:R5:W-:Y:S01]  /*4840*/  @!P4 SYNCS.ARRIVE.TRANS64.RED.A0TR RZ, [UR7+0x50], R0 ;  /* 0x00005000ffffc9a7 */ /* 0x000be20008300407 */
[C---:B---3--:R-:W-:Y:S01]  /*4850*/  @!P1 IMAD.HI.U32 R8, R11.reuse, R8, RZ ;  /* 0x000000080b089227 */ /* 0x048fe200078e00ff */
[----:B--2---:R-:W-:Y:S02]  /*4860*/  @!P1 ISETP.NE.AND P0, PT, R12, 0x1, PT ;  /* 0x000000010c00980c */ /* 0x004fe40003f05270 */
[----:B-1----:R-:W-:Y:S01]  /*4870*/  @!P1 ISETP.NE.AND P2, PT, R2, 0x1, PT ;  /* 0x000000010200980c */ /* 0x002fe20003f45270 */
[----:B------:R-:W-:Y:S01]  /*4880*/  SYNCS.ARRIVE.TRANS64.RED.A1T0 RZ, [UR8], RZ ;  /* 0x000000ffffff79a7 */ /* 0x000fe20008100408 */
[C---:B------:R-:W-:Y:S01]  /*4890*/  @!P1 IMAD.HI.U32 R13, R10.reuse, R13, RZ ;  /* 0x0000000d0a0d9227 */ /* 0x040fe200078e00ff */
[----:B------:R-:W-:Y:S04]  /*48a0*/  @!P1 SHF.R.U32.HI R8, RZ, R9, R8 ;  /* 0x00000009ff089219 */ /* 0x000fe80000011608 */
[----:B------:R-:W-:Y:S01]  /*48b0*/  @!P1 SEL R8, R11, R8, !P2 ;  /* 0x000000080b089207 */ /* 0x000fe20005000000 */
[----:B------:R-:W1:Y:S01]  /*48c0*/  SYNCS.PHASECHK.TRANS64.TRYWAIT P5, [UR7+0x78], R14 ;  /* 0x0000780eff0075a7 */ /* 0x000e6200080a1107 */
[----:B-----5:R-:W2:Y:S02]  /*48d0*/  @!P1 LDC R0, c[0x0][0xb20] ;  /* 0x0002c800ff009b82 */ /* 0x020ea40000000800 */
[----:B--2---:R-:W-:Y:S04]  /*48e0*/  @!P1 SHF.R.U32.HI R0, RZ, R0, R13 ;  /* 0x00000000ff009219 */ /* 0x004fe8000001160d */
[----:B------:R-:W-:Y:S05]  /*48f0*/  @!P1 SEL R9, R10, R0, !P0 ;  /* 0x000000000a099207 */ /* 0x000fea0004000000 */
[----:B------:R-:W-:Y:S02]  /*4900*/  @!P1 IMAD.IADD R0, R9, 0x1, -R8 ;  /* 0x0000000109009824 */ /* 0x000fe400078e0a08 */
[----:B------:R-:W-:Y:S02]  /*4910*/  @!P1 IMAD.IADD R8, R8, 0x1, -R9 ;  /* 0x0000000108089824 */ /* 0x000fe400078e0a09 */
[----:B------:R-:W-:Y:S02]  /*4920*/  @!P1 IMAD R11, R0, R2, R11 ;  /* 0x00000002000b9224 */ /* 0x000fe400078e020b */
[----:B------:R-:W-:Y:S01]  /*4930*/  @!P1 IMAD R10, R8, R12, R10 ;  /* 0x0000000c080a9224 */ /* 0x000fe200078e020a */
[----:B-1----:R-:W-:Y:S06]  /*4940*/  @!P5 BRA `(.L_x_77) ;  /* 0x0000004c00dcd947 */ /* 0x002fec0003800000 */
.L_x_167:
[----:B------:R-:W-:Y:S01]  /*4950*/  @!P4 IADD3 R2, P0, PT, R30, 0x580, RZ ;  /* 0x000005801e02c810 */ /* 0x000fe20007f1e0ff */
[----:B------:R-:W-:Y:S01]  /*4960*/  VOTEU.ALL UP1, P4 ;  /* 0x0000000000ff7886 */ /* 0x000fe20002020000 */
[----:B------:R-:W-:Y:S01]  /*4970*/  UMOV UR18, 0x0 ;  /* 0x0000000000127882 */ /* 0x000fe20000000000 */
[----:B------:R-:W-:Y:S01]  /*4980*/  UMOV UR19, 0x10000000 ;  /* 0x1000000000137882 */ /* 0x000fe20000000000 */
[----:B------:R-:W-:Y:S01]  /*4990*/  @!P4 R2UR UR9, R2 ;  /* 0x000000000209c2ca */ /* 0x000fe200000e0000 */
[----:B-1----:R-:W-:Y:S01]  /*49a0*/  @!P4 IMAD.X R0, RZ, RZ, R31, P0 ;  /* 0x000000ffff00c224 */ /* 0x002fe200000e061f */
[----:B------:R-:W-:Y:S01]  /*49b0*/  @!UP1 UIADD3 UR10, UPT, UPT, UR34, 0xc0, URZ ;  /* 0x000000c0220a9890 */ /* 0x000fe2000fffe0ff */
[----:B------:R-:W-:Y:S01]  /*49c0*/  ISETP.NE.AND P0, PT, R28, 0x2, PT ;  /* 0x000000021c00780c */ /* 0x000fe20003f05270 */
[----:B------:R-:W-:Y:S01]  /*49d0*/  UMOV UR11, UR35 ;  /* 0x00000023000b7c82 */ /* 0x000fe20008000000 */
[----:B------:R-:W-:Y:S01]  /*49e0*/  UMOV UR12, UR44 ;  /* 0x0000002c000c7c82 */ /* 0x000fe20008000000 */
[----:B------:R-:W-:Y:S01]  /*49f0*/  @!P4 R2UR UR8, R0 ;  /* 0x000000000008c2ca */ /* 0x000fe200000e0000 */
[----:B------:R-:W-:Y:S01]  /*4a00*/  IMAD.IADD R14, R10, 0x1, R86 ;  /* 0x000000010a0e7824 */ /* 0x000fe200078e0256 */
[----:B------:R-:W-:Y:S01]  /*4a10*/  @P3 R2UR UR44, R26 ;  /* 0x000000001a2c32ca */ /* 0x000fe200000e0000 */
[----:B------:R-:W-:Y:S01]  /*4a20*/  IMAD.IADD R15, R11, 0x1, R87 ;  /* 0x000000010b0f7824 */ /* 0x000fe200078e0257 */
[----:B------:R-:W-:Y:S02]  /*4a30*/  SEL R0, RZ, 0x1, P0 ;  /* 0x00000001ff007807 */ /* 0x000fe40000000000 */
[----:B------:R-:W-:Y:S01]  /*4a40*/  LOP3.LUT R29, R29, 0x1, RZ, 0x3c, !PT ;  /* 0x000000011d1d7812 */ /* 0x000fe200078e3cff */
[----:B------:R-:W-:Y:S01]  /*4a50*/  IMAD.U32 R8, RZ, RZ, UR9 ;  /* 0x00000009ff087e24 */ /* 0x000fe2000f8e00ff */
[----:B------:R-:W-:Y:S01]  /*4a60*/  @!UP1 UIADD3 UR9, UPT, UPT, UR7, 0x58, URZ ;  /* 0x0000005807099890 */ /* 0x000fe2000fffe0ff */
[----:B------:R-:W-:Y:S02]  /*4a70*/  LOP3.LUT R27, R27, R0, RZ, 0x3c, !PT ;  /* 0x000000001b1b7212 */ /* 0x000fe400078e3cff */
[----:B------:R-:W-:Y:S02]  /*4a80*/  SEL R28, R28, RZ, P0 ;  /* 0x000000ff1c1c7207 */ /* 0x000fe40000000000 */
[----:B------:R-:W-:Y:S01]  /*4a90*/  IMAD.U32 R9, RZ, RZ, UR8 ;  /* 0x00000008ff097e24 */ /* 0x000fe2000f8e00ff */
[----:B------:R-:W-:Y:S01]  /*4aa0*/  @!P4 R2UR UR14, R8 ;  /* 0x00000000080ec2ca */ /* 0x000fe200000e0000 */
[----:B------:R-:W-:Y:S01]  /*4ab0*/  @!UP1 UIADD3 UR8, UPT, UPT, UR7, 0x6400, URZ ;  /* 0x0000640007089890 */ /* 0x000fe2000fffe0ff */
[----:B------:R-:W-:Y:S02]  /*4ac0*/  VOTEU.ALL UP1, P4 ;  /* 0x0000000000ff7886 */ /* 0x000fe40002020000 */
[----:B------:R-:W-:Y:S11]  /*4ad0*/  @!P4 R2UR UR15, R9 ;  /* 0x00000000090fc2ca */ /* 0x000ff600000e0000 */
[----:B------:R-:W-:Y:S02]  /*4ae0*/  @!UPT UIADD3 URZ, UPT, UPT, URZ, URZ, URZ ;  /* 0x000000fffffff290 */ /* 0x000fe4000fffe0ff */
[----:B------:R2:W-:Y:S01]  /*4af0*/  @!UP1 UTMALDG.3D [UR8], [UR14], desc[UR18] ;  /* 0x000012080e0095b4 */ /* 0x0005e20008011000 */
[----:B------:R2:W-:Y:S01]  /*4b00*/  @!P4 SYNCS.ARRIVE.TRANS64.RED.A0TR RZ, [UR7+0x58], R25 ;  /* 0x00005819ffffc9a7 */ /* 0x0005e20008300407 */
[----:B------:R-:W-:Y:S01]  /*4b10*/  UPLOP3.LUT UP1, UPT, UPT, UPT, UPT, 0x80, 0x8 ;  /* 0x000000000008789c */ /* 0x000fe20003f2f070 */
[----:B------:R-:W-:Y:S01]  /*4b20*/  SYNCS.ARRIVE.TRANS64.RED.A1T0 RZ, [UR13], RZ ;  /* 0x000000ffffff79a7 */ /* 0x000fe2000810040d */
[----:B------:R-:W-:Y:S09]  /*4b30*/  @P3 BRA `(.L_x_78) ;  /* 0xfffffff0009c3947 */ /* 0x000ff2000383ffff */
[----:B------:R-:W-:-:S04]  /*4b40*/  SHF.L.U32 R2, R29, 0x1f, RZ ;  /* 0x0000001f1d027819 */ /* 0x000fc800000006ff */
[----:B------:R-:W1:Y:S02]  /*4b50*/  SYNCS.PHASECHK.TRANS64.TRYWAIT P0, [UR7+0x60], R2 ;  /* 0x00006002ff0075a7 */ /* 0x000e640008001107 */
[----:B-1----:R-:W-:Y:S05]  /*4b60*/  @!P0 BRA `(.L_x_79) ;  /* 0x0000004c006c8947 */ /* 0x002fea0003800000 */
.L_x_169:
[----:B------:R-:W3:Y:S02]  /*4b70*/  SYNCS.PHASECHK.TRANS64.TRYWAIT P0, [UR7+0x68], R2 ;  /* 0x00006802ff0075a7 */ /* 0x000ee40008001107 */
[----:B---3--:R-:W-:Y:S05]  /*4b80*/  @!P0 BRA `(.L_x_80) ;  /* 0x0000004c007c8947 */ /* 0x008fea0003800000 */
.L_x_171:
[----:B------:R-:W3:Y:S02]  /*4b90*/  SYNCS.PHASECHK.TRANS64.TRYWAIT P0, [UR7+0x70], R2 ;  /* 0x00007002ff0075a7 */ /* 0x000ee40008001107 */
[----:B---3--:R-:W-:Y:S05]  /*4ba0*/  @!P0 BRA `(.L_x_81) ;  /* 0x0000004c008c8947 */ /* 0x008fea0003800000 */
.L_x_173:
[----:B-1----:R-:W-:-:S07]  /*4bb0*/  MOV R0, UR7 ;  /* 0x0000000700007c02 */ /* 0x002fce0008000f00 */
.L_x_82:
[----:B-1----:R-:W-:-:S04]  /*4bc0*/  SHF.L.U32 R2, R29, 0x1f, RZ ;  /* 0x0000001f1d027819 */ /* 0x002fc800000006ff */
[----:B------:R1:W3:Y:S03]  /*4bd0*/  SYNCS.PHASECHK.TRANS64.TRYWAIT P0, [R0+URZ+0x78], R2 ;  /* 0x00007802000075a7 */ /* 0x0002e600080011ff */
[----:B---3--:R-:W-:Y:S05]  /*4be0*/  @!P0 NANOSLEEP.SYNCS 0x989680 ;  /* 0x009896800000895d */ /* 0x008fea0003900000 */
[----:B------:R-:W3:Y:S02]  /*4bf0*/  @!P0 SYNCS.PHASECHK.TRANS64 P0, [R0+URZ+0x78], R2 ;  /* 0x00007802000085a7 */ /* 0x000ee400080010ff */
[----:B--23--:R-:W-:Y:S05]  /*4c00*/  @P0 EXIT ;  /* 0x000000000000094d */ /* 0x00cfea0003800000 */
[----:B------:R-:W-:Y:S05]  /*4c10*/  BRA `(.L_x_82) ;  /* 0xfffffffc00e87947 */ /* 0x000fea000383ffff */
.L_x_67:
[----:B------:R-:W-:-:S06]  /*4c20*/  UISETP.GE.AND UP1, UPT, UR8, 0x4, UPT ;  /* 0x000000040800788c */ /* 0x000fcc000bf26270 */
[----:B------:R-:W-:-:S13]  /*4c30*/  PLOP3.LUT P0, PT, PT, PT, UP1, 0x80, 0x8 ;  /* 0x000000000008781c */ /* 0x000fda0003f0f018 */
[----:B------:R-:W-:Y:S05]  /*4c40*/  @!P0 EXIT ;  /* 0x000000000000894d */ /* 0x000fea0003800000 */
[----:B------:R-:W-:Y:S01]  /*4c50*/  BAR.SYNC.DEFER_BLOCKING 0x6, 0xa0 ;  /* 0x0182800000007b1d */ /* 0x000fe20000010000 */
[C---:B------:R-:W-:Y:S01]  /*4c60*/  IMAD.SHL.U32 R4, R101.reuse, 0x40, RZ ;  /* 0x0000004065047824 */ /* 0x040fe200078e00ff */
[----:B------:R-:W-:Y:S01]  /*4c70*/  SHF.R.U32.HI R3, RZ, 0x1, R101 ;  /* 0x00000001ff037819 */ /* 0x000fe20000011665 */
[C---:B------:R-:W-:Y:S01]  /*4c80*/  IMAD.U32 R46, R101.reuse, 0x10000, RZ ;  /* 0x00010000652e7824 */ /* 0x040fe200078e00ff */
[C---:B------:R-:W-:Y:S01]  /*4c90*/  R2P PR, R101.reuse, 0x6 ;  /* 0x0000000665007804 */ /* 0x040fe20000000000 */
[C---:B------:R-:W-:Y:S01]  /*4ca0*/  IMAD.SHL.U32 R2, R101.reuse, 0x20, RZ ;  /* 0x0000002065027824 */ /* 0x040fe200078e00ff */
[----:B------:R-:W-:Y:S02]  /*4cb0*/  UMOV UR36, 0x400 ;  /* 0x0000040000247882 */ /* 0x000fe40000000000 */
[----:B------:R-:W1:Y:S01]  /*4cc0*/  LDC R91, c[0x0][0x370] ;  /* 0x0000dc00ff5b7b82 */ /* 0x000e620000000800 */
[----:B------:R-:W-:Y:S01]  /*4cd0*/  ULEA UR36, UR37, UR36, 0x18 ;  /* 0x0000002425247291 */ /* 0x000fe2000f8ec0ff */
[C---:B------:R-:W-:Y:S01]  /*4ce0*/  LOP3.LUT R5, R4.reuse, 0x1c0, RZ, 0xc0, !PT ;  /* 0x000001c004057812 */ /* 0x040fe200078ec0ff */
[----:B------:R-:W-:Y:S01]  /*4cf0*/  IMAD.SHL.U32 R92, R101, 0x8, RZ ;  /* 0x00000008655c7824 */ /* 0x000fe200078e00ff */
[----:B------:R-:W-:Y:S01]  /*4d00*/  LOP3.LUT R4, R4, 0x200, RZ, 0xc0, !PT ;  /* 0x0000020004047812 */ /* 0x000fe200078ec0ff */
[----:B------:R-:W-:Y:S01]  /*4d10*/  IMAD.MOV.U32 R99, RZ, RZ, 0x20 ;  /* 0x00000020ff637424 */ /* 0x000fe200078e00ff */
[----:B------:R-:W-:Y:S01]  /*4d20*/  LOP3.LUT R3, R5, 0x8, R3, 0xf8, !PT ;  /* 0x0000000805037812 */ /* 0x000fe200078ef803 */
[----:B------:R-:W-:Y:S01]  /*4d30*/  UIADD3 UR4, UPT, UPT, UR36, 0x400, URZ ;  /* 0x0000040024047890 */ /* 0x000fe2000fffe0ff */
[----:B------:R-:W2:Y:S01]  /*4d40*/  LDC R42, c[0x0][0xb0c] ;  /* 0x0002c300ff2a7b82 */ /* 0x000ea20000000800 */
[----:B------:R-:W-:Y:S01]  /*4d50*/  LOP3.LUT R46, R46, 0x600000, RZ, 0xc0, !PT ;  /* 0x006000002e2e7812 */ /* 0x000fe200078ec0ff */
[----:B------:R-:W-:Y:S01]  /*4d60*/  IMAD.MOV.U32 R98, RZ, RZ, 0x1 ;  /* 0x00000001ff627424 */ /* 0x000fe200078e00ff */
[----:B------:R-:W-:Y:S01]  /*4d70*/  LOP3.LUT R2, R4, 0xc00, R2, 0xf8, !PT ;  /* 0x00000c0004027812 */ /* 0x000fe200078ef802 */
[----:B------:R-:W-:Y:S01]  /*4d80*/  IMAD.MOV.U32 R45, RZ, RZ, RZ ;  /* 0x000000ffff2d7224 */ /* 0x000fe200078e00ff */
[----:B------:R-:W-:-:S02]  /*4d90*/  LOP3.LUT R92, R3, 0x38, R92, 0x78, !PT ;  /* 0x00000038035c7812 */ /* 0x000fc400078e785c */
[----:B------:R-:W-:Y:S02]  /*4da0*/  CS2R R96, SRZ ;  /* 0x0000000000607805 */ /* 0x000fe4000001ff00 */
[----:B------:R-:W-:Y:S01]  /*4db0*/  SEL R100, R99, 0xffffffe0, !P2 ;  /* 0xffffffe063647807 */ /* 0x000fe20005000000 */
[----:B------:R-:W4:Y:S01]  /*4dc0*/  LDC R89, c[0x0][0xb20] ;  /* 0x0002c800ff597b82 */ /* 0x000f220000000800 */
[----:B------:R-:W3:Y:S01]  /*4dd0*/  LDS R0, [UR36+0x140] ;  /* 0x00014024ff007984 */ /* 0x000ee20008000800 */
[----:B------:R-:W-:Y:S01]  /*4de0*/  LOP3.LUT R92, R2, R92, RZ, 0xfc, !PT ;  /* 0x0000005c025c7212 */ /* 0x000fe200078efcff */
[----:B------:R-:W-:Y:S01]  /*4df0*/  IMAD.MOV.U32 R104, RZ, RZ, RZ ;  /* 0x000000ffff687224 */ /* 0x000fe200078e00ff */
[----:B------:R-:W-:Y:S01]  /*4e00*/  LOP3.LUT R101, R101, 0x60, RZ, 0xc0, !PT ;  /* 0x0000006065657812 */ /* 0x000fe200078ec0ff */
[----:B------:R-:W-:Y:S01]  /*4e10*/  IMAD.U32 R94, RZ, RZ, UR4 ;  /* 0x00000004ff5e7e24 */ /* 0x000fe2000f8e00ff */
[----:B------:R-:W-:Y:S01]  /*4e20*/  SEL R99, R99, 0xffffffe0, !P1 ;  /* 0xffffffe063637807 */ /* 0x000fe20004800000 */
[----:B------:R-:W1:Y:S01]  /*4e30*/  LDCU.64 UR52, c[0x0][0x348] ;  /* 0x00006900ff3477ac */ /* 0x000e620008000a00 */
[----:B------:R-:W1:Y:S01]  /*4e40*/  LDC R41, c[0x0][0xb30] ;  /* 0x0002cc00ff297b82 */ /* 0x000e620000000800 */
[----:B------:R-:W1:Y:S01]  /*4e50*/  LDCU.64 UR38, c[0x0][0x888] ;  /* 0x00011100ff2677ac */ /* 0x000e620008000a00 */
[----:B------:R-:W1:Y:S06]  /*4e60*/  LDCU.64 UR46, c[0x0][0x890] ;  /* 0x00011200ff2e77ac */ /* 0x000e6c0008000a00 */
[----:B------:R-:W1:Y:S01]  /*4e70*/  LDC.64 R84, c[0x0][0xb10] ;  /* 0x0002c400ff547b82 */ /* 0x000e620000000a00 */
[----:B------:R-:W-:Y:S01]  /*4e80*/  UMOV UR45, URZ ;  /* 0x000000ff002d7c82 */ /* 0x000fe20008000000 */
[----:B------:R-:W-:-:S06]  /*4e90*/  UMOV UR51, URZ ;  /* 0x000000ff00337c82 */ /* 0x000fcc0008000000 */
[----:B------:R-:W1:Y:S08]  /*4ea0*/  LDC.64 R38, c[0x0][0xb18] ;  /* 0x0002c600ff267b82 */ /* 0x000e700000000a00 */
[----:B------:R-:W1:Y:S08]  /*4eb0*/  LDC.64 R36, c[0x0][0xb28] ;  /* 0x0002ca00ff247b82 */ /* 0x000e700000000a00 */
[----:B------:R-:W1:Y:S01]  /*4ec0*/  LDC.64 R82, c[0x0][0x8b0] ;  /* 0x00022c00ff527b82 */ /* 0x000e620000000a00 */
[----:B---3--:R-:W-:-:S07]  /*4ed0*/  IMAD.IADD R46, R0, 0x1, R46 ;  /* 0x00000001002e7824 */ /* 0x008fce00078e022e */
[----:B------:R-:W3:Y:S08]  /*4ee0*/  LDC.64 R80, c[0x0][0x8a8] ;  /* 0x00022a00ff507b82 */ /* 0x000ef00000000a00 */
[----:B--2-4-:R-:W1:Y:S02]  /*4ef0*/  LDC R90, c[0x0][0x374] ;  /* 0x0000dd00ff5a7b82 */ /* 0x014e640000000800 */
.L_x_126:
[----:B------:R-:W-:Y:S02]  /*4f00*/  LEA R0, R104, UR36, 0x3 ;  /* 0x0000002468007c11 */ /* 0x000fe4000f8e18ff */
[----:B------:R-:W-:Y:S02]  /*4f10*/  SHF.L.U32 R2, R96, 0x1f, RZ ;  /* 0x0000001f60027819 */ /* 0x000fe400000006ff */
[----:B-1----:R-:W-:Y:S02]  /*4f20*/  LEA R16, R104, UR36, 0x4 ;  /* 0x0000002468107c11 */ /* 0x002fe4000f8e20ff */
[----:B------:R-:W2:Y:S02]  /*4f30*/  SYNCS.PHASECHK.TRANS64.TRYWAIT P0, [R0+URZ+0x90], R2 ;  /* 0x00009002000075a7 */ /* 0x000ea400080011ff */
[----:B--2---:R-:W-:Y:S05]  /*4f40*/  @!P0 BRA `(.L_x_83) ;  /* 0x0000004800bc8947 */ /* 0x004fea0003800000 */
.L_x_174:
[----:B------:R-:W4:Y:S01]  /*4f50*/  LDC.64 R10, c[0x0][0xb10] ;  /* 0x0002c400ff0a7b82 */ /* 0x000f220000000a00 */
[----:B------:R-:W3:Y:S01]  /*4f60*/  LDS.128 R16, [R16+0x120] ;  /* 0x0001200010107984 */ /* 0x000ee20000000c00 */
[----:B-1----:R-:W-:Y:S01]  /*4f70*/  ISETP.NE.AND P1, PT, R41, 0x1, PT ;  /* 0x000000012900780c */ /* 0x002fe20003f25270 */
[----:B--2---:R-:W-:Y:S01]  /*4f80*/  VIADD R0, R0, 0xa0 ;  /* 0x000000a000007836 */ /* 0x004fe20000000000 */
[----:B------:R-:W-:Y:S04]  /*4f90*/  ISETP.GE.AND P0, PT, R40, 0x1, PT ;  /* 0x000000012800780c */ /* 0x000fe80003f06270 */
[----:B------:R-:W1:Y:S01]  /*4fa0*/  LDC.64 R8, c[0x0][0xb18] ;  /* 0x0002c600ff087b82 */ /* 0x000e620000000a00 */
[----:B------:R-:W-:Y:S01]  /*4fb0*/  PRMT R0, RZ, 0x654, R0 ;  /* 0x00000654ff007816 */ /* 0x000fe20000000000 */
[----:B------:R-:W-:Y:S01]  /*4fc0*/  @!PT LDS RZ, [RZ] ;  /* 0x00000000fffff984 */ /* 0x000fe20000000800 */
[----:B------:R-:W-:Y:S01]  /*4fd0*/  @!PT LDS RZ, [RZ] ;  /* 0x00000000fffff984 */ /* 0x000fe20000000800 */
[----:B------:R-:W-:Y:S01]  /*4fe0*/  @!PT LDS RZ, [RZ] ;  /* 0x00000000fffff984 */ /* 0x000fe20000000800 */
[----:B------:R-:W-:Y:S01]  /*4ff0*/  @!PT LDS RZ, [RZ] ;  /* 0x00000000fffff984 */ /* 0x000fe20000000800 */
[----:B------:R2:W-:Y:S06]  /*5000*/  MEMBAR.ALL.CTA ;  /* 0x0000000000007992 */ /* 0x0005ec0000008000 */
[----:B--2---:R-:W2:Y:S01]  /*5010*/  FENCE.VIEW.ASYNC.S ;  /* 0x00000000000073c6 */ /* 0x004ea20000000000 */
[----:B------:R-:W1:Y:S08]  /*5020*/  @!P1 LDC R12, c[0x0][0xb20] ;  /* 0x0002c800ff0c9b82 */ /* 0x000e700000000800 */
[----:B------:R-:W1:Y:S01]  /*5030*/  @!P1 LDC R7, c[0x0][0xb0c] ;  /* 0x0002c300ff079b82 */ /* 0x000e620000000800 */
[----:B--2---:R2:W-:Y:S01]  /*5040*/  SYNCS.ARRIVE.TRANS64.RED.A1T0 RZ, [R0+URZ], RZ ;  /* 0x000000ff00ff79a7 */ /* 0x0045e200081004ff */
[----:B---3--:R-:W-:Y:S04]  /*5050*/  LOP3.LUT P4, RZ, R18, 0x1, RZ, 0xc0, !PT ;  /* 0x0000000112ff7812 */ /* 0x008fe8000788c0ff */
[----:B------:R-:W-:Y:S09]  /*5060*/  P2R R102, PR, RZ, 0x10 ;  /* 0x00000010ff667803 */ /* 0x000ff20000000000 */
[----:B------:R-:W-:Y:S02]  /*5070*/  @P4 MOV R44, R16 ;  /* 0x00000010002c4202 */ /* 0x000fe40000000f00 */
[----:B------:R-:W-:Y:S01]  /*5080*/  @P4 LOP3.LUT R43, R17, 0xffff, RZ, 0xc0, !PT ;  /* 0x0000ffff112b4812 */ /* 0x000fe200078ec0ff */
[----:B--2-4-:R-:W-:Y:S06]  /*5090*/  @!P0 BRA `(.L_x_84) ;  /* 0x0000000000a48947 */ /* 0x014fec0003800000 */
[----:B------:R-:W-:Y:S01]  /*50a0*/  IMAD.HI.U32 R0, R90, R39, RZ ;  /* 0x000000275a007227 */ /* 0x000fe200078e00ff */
[----:B------:R-:W-:Y:S02]  /*50b0*/  ISETP.NE.AND P0, PT, R38, 0x1, PT ;  /* 0x000000012600780c */ /* 0x000fe40003f05270 */
[----:B------:R-:W-:Y:S01]  /*50c0*/  ISETP.NE.AND P2, PT, R40, 0x1, PT ;  /* 0x000000012800780c */ /* 0x000fe20003f45270 */
[----:B------:R-:W-:Y:S01]  /*50d0*/  IMAD.HI.U32 R4, R91, R84, RZ ;  /* 0x000000545b047227 */ /* 0x000fe200078e00ff */
[----:B------:R-:W-:Y:S02]  /*50e0*/  SHF.R.U32.HI R0, RZ, R89, R0 ;  /* 0x00000059ff007219 */ /* 0x000fe40000011600 */
[----:B------:R-:W-:Y:S01]  /*50f0*/  ISETP.NE.AND P3, PT, R42, 0x1, PT ;  /* 0x000000012a00780c */ /* 0x000fe20003f65270 */
[----:B------:R-:W-:Y:S01]  /*5100*/  IMAD.HI.U32 R6, R43, R39, RZ ;  /* 0x000000272b067227 */ /* 0x000fe200078e00ff */
[-C--:B------:R-:W-:Y:S02]  /*5110*/  SHF.R.U32.HI R4, RZ, R85.reuse, R4 ;  /* 0x00000055ff047219 */ /* 0x080fe40000011604 */
[----:B------:R-:W-:Y:S01]  /*5120*/  SEL R0, R90, R0, !P0 ;  /* 0x000000005a007207 */ /* 0x000fe20004000000 */
[----:B------:R-:W-:Y:S01]  /*5130*/  IMAD.HI.U32 R5, R44, R84, RZ ;  /* 0x000000542c057227 */ /* 0x000fe200078e00ff */
[----:B------:R-:W-:Y:S03]  /*5140*/  SEL R4, R91, R4, !P3 ;  /* 0x000000045b047207 */ /* 0x000fe60005800000 */
[-C--:B------:R-:W-:Y:S01]  /*5150*/  IMAD.HI.U32 R3, R0, R36.reuse, RZ ;  /* 0x0000002400037227 */ /* 0x080fe200078e00ff */
[----:B------:R-:W-:Y:S03]  /*5160*/  SHF.R.U32.HI R5, RZ, R85, R5 ;  /* 0x00000055ff057219 */ /* 0x000fe60000011605 */
[----:B------:R-:W-:Y:S01]  /*5170*/  IMAD.HI.U32 R2, R4, R36, RZ ;  /* 0x0000002404027227 */ /* 0x000fe200078e00ff */
[----:B------:R-:W-:Y:S02]  /*5180*/  @P2 SHF.R.U32.HI R0, RZ, R37, R3 ;  /* 0x00000025ff002219 */ /* 0x000fe40000011603 */
[----:B------:R-:W-:Y:S02]  /*5190*/  SHF.R.U32.HI R3, RZ, R89, R6 ;  /* 0x00000059ff037219 */ /* 0x000fe40000011606 */
[----:B------:R-:W-:Y:S01]  /*51a0*/  @P2 SHF.R.U32.HI R4, RZ, R37, R2 ;  /* 0x00000025ff042219 */ /* 0x000fe20000011602 */
[----:B------:R-:W-:Y:S01]  /*51b0*/  IMAD R0, R40, R0, RZ ;  /* 0x0000000028007224 */ /* 0x000fe200078e02ff */
[----:B------:R-:W-:Y:S02]  /*51c0*/  SEL R3, R43, R3, !P0 ;  /* 0x000000032b037207 */ /* 0x000fe40004000000 */
[----:B------:R-:W-:Y:S01]  /*51d0*/  SEL R2, R44, R5, !P3 ;  /* 0x000000052c027207 */ /* 0x000fe20005800000 */
[----:B------:R-:W-:Y:S01]  /*51e0*/  IMAD R5, R40, R4, RZ ;  /* 0x0000000428057224 */ /* 0x000fe200078e02ff */
[C---:B------:R-:W-:Y:S01]  /*51f0*/  ISETP.GE.AND P0, PT, R3.reuse, R0, PT ;  /* 0x000000000300720c */ /* 0x040fe20003f06270 */
[C---:B------:R-:W-:Y:S03]  /*5200*/  IMAD.HI.U32 R0, R3.reuse, R36, RZ ;  /* 0x0000002403007227 */ /* 0x040fe600078e00ff */
[C---:B------:R-:W-:Y:S02]  /*5210*/  ISETP.GE.OR P0, PT, R2.reuse, R5, P0 ;  /* 0x000000050200720c */ /* 0x040fe40000706670 */
[----:B------:R-:W-:Y:S04]  /*5220*/  SHF.R.U32.HI R0, RZ, R37, R0 ;  /* 0x00000025ff007219 */ /* 0x000fe80000011600 */
[C---:B------:R-:W-:Y:S05]  /*5230*/  SEL R6, R3.reuse, R0, !P2 ;  /* 0x0000000003067207 */ /* 0x040fea0005000000 */
        /* <DEDUP_REMOVED lines=14> */
[----:B------:R-:W-:Y:S07]  /*5320*/  IMAD R43, R3, R38, R43 ;  /* 0x00000026032b7224 */ /* 0x000fee00078e022b */
.L_x_84:
[----:B-1----:R-:W-:Y:S01]  /*5330*/  @!P1 ISETP.NE.AND P0, PT, R8, 0x1, PT ;  /* 0x000000010800980c */ /* 0x002fe20003f05270 */
[----:B------:R-:W-:Y:S01]  /*5340*/  @!P1 IMAD.HI.U32 R2, R43, R9, RZ ;  /* 0x000000092b029227 */ /* 0x000fe200078e00ff */
[----:B------:R-:W-:Y:S01]  /*5350*/  R2UR UR42, R15 ;  /* 0x000000000f2a72ca */ /* 0x000fe200000e0000 */
[----:B------:R-:W-:Y:S01]  /*5360*/  BSSY.RECONVERGENT B6, `(.L_x_85) ;  /* 0x0000031000067945 */ /* 0x000fe20003800200 */
[----:B------:R-:W-:Y:S01]  /*5370*/  R2UR UR41, R14 ;  /* 0x000000000e2972ca */ /* 0x000fe200000e0000 */
[----:B------:R-:W-:Y:S01]  /*5380*/  @!P1 IMAD.HI.U32 R0, R44, R10, RZ ;  /* 0x0000000a2c009227 */ /* 0x000fe200078e00ff */
[----:B------:R-:W-:Y:S02]  /*5390*/  @!P1 SHF.R.U32.HI R2, RZ, R12, R2 ;  /* 0x0000000cff029219 */ /* 0x000fe40000011602 */
[----:B------:R-:W-:Y:S01]  /*53a0*/  @!P1 ISETP.NE.AND P2, PT, R7, 0x1, PT ;  /* 0x000000010700980c */ /* 0x000fe20003f45270 */
[----:B------:R-:W-:Y:S01]  /*53b0*/  VIADD R104, R104, 0x1 ;  /* 0x0000000168687836 */ /* 0x000fe20000000000 */
[----:B------:R-:W-:Y:S02]  /*53c0*/  @!P1 SEL R2, R43, R2, !P0 ;  /* 0x000000022b029207 */ /* 0x000fe40004000000 */
[----:B------:R-:W-:Y:S02]  /*53d0*/  @!P1 SHF.R.U32.HI R0, RZ, R11, R0 ;  /* 0x0000000bff009219 */ /* 0x000fe40000011600 */
[----:B------:R-:W-:Y:S01]  /*53e0*/  LOP3.LUT P0, RZ, R94, 0x3f0, RZ, 0xc0, !PT ;  /* 0x000003f05eff7812 */ /* 0x000fe2000780c0ff */
[----:B------:R-:W-:Y:S01]  /*53f0*/  USHF.L.U32 UR42, UR42, 0x6, URZ ;  /* 0x000000062a2a7899 */ /* 0x000fe200080006ff */
[----:B------:R-:W-:Y:S01]  /*5400*/  @!P1 SEL R3, R44, R0, !P2 ;  /* 0x000000002c039207 */ /* 0x000fe20005000000 */
[----:B------:R-:W-:Y:S01]  /*5410*/  USHF.L.U32 UR41, UR41, 0x8, URZ ;  /* 0x0000000829297899 */ /* 0x000fe200080006ff */
[----:B------:R-:W-:Y:S03]  /*5420*/  @P4 SHF.R.U32.HI R95, RZ, 0x10, R17 ;  /* 0x00000010ff5f4819 */ /* 0x000fe60000011611 */
[----:B------:R-:W-:Y:S02]  /*5430*/  @!P1 IMAD.IADD R0, R2, 0x1, -R3 ;  /* 0x0000000102009824 */ /* 0x000fe400078e0a03 */
[----:B------:R-:W-:Y:S02]  /*5440*/  @!P1 IMAD.IADD R2, R3, 0x1, -R2 ;  /* 0x0000000103029824 */ /* 0x000fe400078e0a02 */
[----:B------:R-:W-:Y:S02]  /*5450*/  @!P1 IMAD R44, R0, R7, R44 ;  /* 0x00000007002c9224 */ /* 0x000fe400078e022c */
[----:B------:R-:W-:Y:S01]  /*5460*/  @!P1 IMAD R43, R2, R8, R43 ;  /* 0x00000008022b9224 */ /* 0x000fe200078e022b */
[----:B------:R-:W-:Y:S06]  /*5470*/  @!P0 BRA `(.L_x_86) ;  /* 0x00000000007c8947 */ /* 0x000fec0003800000 */
[----:B------:R-:W1:Y:S01]  /*5480*/  LDCU.64 UR8, c[0x4][0x80] ;  /* 0x01001000ff0877ac */ /* 0x000e620008000a00 */
[----:B------:R-:W-:Y:S01]  /*5490*/  MOV R2, 0x0 ;  /* 0x0000000000027802 */ /* 0x000fe20000000f00 */
[----:B------:R-:W-:Y:S02]  /*54a0*/  HFMA2 R12, -RZ, RZ, 0, 5.9604644775390625e-08 ;  /* 0x00000001ff0c7431 */ /* 0x000fe400000001ff */
[----:B------:R-:W-:Y:S01]  /*54b0*/  IMAD.MOV.U32 R8, RZ, RZ, 0x70 ;  /* 0x00000070ff087424 */ /* 0x000fe200078e00ff */
[----:B------:R2:W3:Y:S01]  /*54c0*/  LDC.64 R14, c[0x4][R2] ;  /* 0x01000000020e7b82 */ /* 0x0004e20000000a00 */
[----:B------:R-:W4:Y:S01]  /*54d0*/  LDCU.64 UR6, c[0x4][0x88] ;  /* 0x01001100ff0677ac */ /* 0x000f220008000a00 */
[----:B------:R-:W-:Y:S01]  /*54e0*/  IMAD.MOV.U32 R13, RZ, RZ, RZ ;  /* 0x000000ffff0d7224 */ /* 0x000fe200078e00ff */
[----:B------:R-:W2:Y:S01]  /*54f0*/  LDCU.64 UR4, c[0x4][0x8] ;  /* 0x01000100ff0477ac */ /* 0x000ea20008000a00 */
[----:B-1----:R-:W-:Y:S01]  /*5500*/  MOV R5, UR9 ;  /* 0x0000000900057c02 */ /* 0x002fe20008000f00 */
[----:B------:R-:W-:Y:S01]  /*5510*/  IMAD.U32 R4, RZ, RZ, UR8 ;  /* 0x00000008ff047e24 */ /* 0x000fe2000f8e00ff */
[----:B----4-:R-:W-:Y:S01]  /*5520*/  MOV R7, UR7 ;  /* 0x0000000700077c02 */ /* 0x010fe20008000f00 */
[----:B------:R-:W-:Y:S01]  /*5530*/  IMAD.U32 R6, RZ, RZ, UR6 ;  /* 0x00000006ff067e24 */ /* 0x000fe2000f8e00ff */
[----:B--2---:R-:W-:Y:S01]  /*5540*/  MOV R11, UR5 ;  /* 0x00000005000b7c02 */ /* 0x004fe20008000f00 */
[----:B------:R-:W-:Y:S02]  /*5550*/  IMAD.U32 R10, RZ, RZ, UR4 ;  /* 0x00000004ff0a7e24 */ /* 0x000fe4000f8e00ff */
[----:B------:R-:W-:Y:S07]  /*5560*/  LEPC R20, `(.L_x_87) ;  /* 0x000000001014794e */ /* 0x000fee0000000000 */
[----:B---3-5:R-:W-:Y:S05]  /*5570*/  CALL.ABS.NOINC R14 ;  /* 0x000000000e007343 */ /* 0x028fea0003c00000 */
.L_x_87:
[----:B------:R-:W1:Y:S01]  /*5580*/  LDCU.64 UR8, c[0x4][0x80] ;  /* 0x01001000ff0877ac */ /* 0x000e620008000a00 */
[----:B------:R-:W2:Y:S01]  /*5590*/  LDC.64 R2, c[0x4][R2] ;  /* 0x0100000002027b82 */ /* 0x000ea20000000a00 */
[----:B------:R-:W-:Y:S02]  /*55a0*/  HFMA2 R12, -RZ, RZ, 0, 5.9604644775390625e-08 ;  /* 0x00000001ff0c7431 */ /* 0x000fe400000001ff */
[----:B------:R-:W-:Y:S02]  /*55b0*/  IMAD.MOV.U32 R8, RZ, RZ, 0x70 ;  /* 0x00000070ff087424 */ /* 0x000fe400078e00ff */
[----:B------:R-:W-:Y:S01]  /*55c0*/  IMAD.MOV.U32 R13, RZ, RZ, RZ ;  /* 0x000000ffff0d7224 */ /* 0x000fe200078e00ff */
[----:B------:R-:W3:Y:S01]  /*55d0*/  LDCU.64 UR6, c[0x4][0x88] ;  /* 0x01001100ff0677ac */ /* 0x000ee20008000a00 */
[----:B------:R-:W4:Y:S01]  /*55e0*/  LDCU.64 UR4, c[0x4][0x8] ;  /* 0x01000100ff0477ac */ /* 0x000f220008000a00 */
[----:B-1----:R-:W-:Y:S02]  /*55f0*/  MOV R4, UR8 ;  /* 0x0000000800047c02 */ /* 0x002fe40008000f00 */
[----:B------:R-:W-:Y:S02]  /*5600*/  MOV R5, UR9 ;  /* 0x0000000900057c02 */ /* 0x000fe40008000f00 */
[----:B---3--:R-:W-:Y:S01]  /*5610*/  MOV R7, UR7 ;  /* 0x0000000700077c02 */ /* 0x008fe20008000f00 */
[----:B------:R-:W-:Y:S01]  /*5620*/  IMAD.U32 R6, RZ, RZ, UR6 ;  /* 0x00000006ff067e24 */ /* 0x000fe2000f8e00ff */
[----:B----4-:R-:W-:Y:S01]  /*5630*/  MOV R11, UR5 ;  /* 0x00000005000b7c02 */ /* 0x010fe20008000f00 */
[----:B------:R-:W-:Y:S02]  /*5640*/  IMAD.U32 R10, RZ, RZ, UR4 ;  /* 0x00000004ff0a7e24 */ /* 0x000fe4000f8e00ff */
[----:B------:R-:W-:Y:S07]  /*5650*/  LEPC R20, `(.L_x_86) ;  /* 0x000000001014794e */ /* 0x000fee0000000000 */
[----:B--2---:R-:W-:Y:S05]  /*5660*/  CALL.ABS.NOINC R2 ;  /* 0x0000000002007343 */ /* 0x004fea0003c00000 */
.L_x_86:
[----:B------:R-:W-:Y:S05]  /*5670*/  BSYNC.RECONVERGENT B6 ;  /* 0x0000000000067941 */ /* 0x000fea0003800200 */
.L_x_85:
[----:B------:R-:W-:Y:S01]  /*5680*/  ISETP.NE.U32.AND P4, PT, R82, RZ, PT ;  /* 0x000000ff5200720c */ /* 0x000fe20003f85070 */
[----:B------:R-:W-:Y:S01]  /*5690*/  UISETP.NE.AND UP2, UPT, UR50, URZ, UPT ;  /* 0x000000ff3200728c */ /* 0x000fe2000bf45270 */
[----:B------:R-:W-:Y:S01]  /*56a0*/  ISETP.NE.U32.AND P2, PT, RZ, UR38, PT ;  /* 0x00000026ff007c0c */ /* 0x000fe2000bf45070 */
[----:B------:R-:W-:Y:S01]  /*56b0*/  UISETP.NE.U32.AND UP1, UPT, UR46, URZ, UPT ;  /* 0x000000ff2e00728c */ /* 0x000fe2000bf25070 */
[----:B------:R-:W-:Y:S01]  /*56c0*/  ISETP.NE.AND.EX P4, PT, R83, RZ, PT, P4 ;  /* 0x000000ff5300720c */ /* 0x000fe20003f85340 */
[----:B------:R-:W-:Y:S01]  /*56d0*/  UPLOP3.LUT UP0, UPT, UPT, UPT, UPT, 0x40, 0x4 ;  /* 0x000000000004789c */ /* 0x000fe20003f0e870 */
[----:B------:R-:W-:Y:S01]  /*56e0*/  ISETP.NE.AND.EX P2, PT, RZ, UR39, PT, P2 ;  /* 0x00000027ff007c0c */ /* 0x000fe2000bf45320 */
[----:B------:R-:W-:Y:S01]  /*56f0*/  UISETP.NE.AND.EX UP1, UPT, UR47, URZ, UPT, UP1 ;  /* 0x000000ff2f00728c */ /* 0x000fe2000bf25310 */
[----:B------:R-:W-:Y:S04]  /*5700*/  PLOP3.LUT P1, PT, PT, PT, UP2, 0x80, 0x8 ;  /* 0x000000000008781c */ /* 0x000fe80003f2f028 */
[----:B------:R-:W-:Y:S06]  /*5710*/  @UP2 UPLOP3.LUT UP0, UPT, UPT, UPT, UP1, 0x80, 0x8 ;  /* 0x000000000008289c */ /* 0x000fec0003f0f010 */
[----:B------:R-:W-:Y:S01]  /*5720*/  PLOP3.LUT P0, PT, PT, PT, UP0, 0x80, 0x8 ;  /* 0x000000000008781c */ /* 0x000fe20003f0f008 */
[----:B------:R-:W-:Y:S01]  /*5730*/  @!UPT UIADD3 URZ, UPT, UPT, URZ, URZ, URZ ;  /* 0x000000fffffff290 */ /* 0x000fe2000fffe0ff */
[----:B------:R-:W-:Y:S11]  /*5740*/  BRA.U !UP1, `(.L_x_88) ;  /* 0x0000000109387547 */ /* 0x000ff6000b800000 */
[----:B------:R-:W-:Y:S01]  /*5750*/  UISETP.NE.U32.AND UP0, UPT, UR38, URZ, UPT ;  /* 0x000000ff2600728c */ /* 0x000fe2000bf05070 */
[----:B------:R-:W-:Y:S02]  /*5760*/  HFMA2 R0, -RZ, RZ, 0, 5.9604644775390625e-08 ;  /* 0x00000001ff007431 */ /* 0x000fe400000001ff */
[----:B------:R-:W-:Y:S01]  /*5770*/  IMAD.MOV.U32 R88, RZ, RZ, 0x1 ;  /* 0x00000001ff587424 */ /* 0x000fe200078e00ff */
[----:B------:R-:W-:Y:S06]  /*5780*/  UISETP.NE.AND.EX UP0, UPT, UR39, URZ, UPT, UP0 ;  /* 0x000000ff2700728c */ /* 0x000fec000bf05300 */
[----:B------:R-:W-:Y:S05]  /*5790*/  PLOP3.LUT P3, PT, PT, PT, UP0, 0x80, 0x8 ;  /* 0x000000000008781c */ /* 0x000fea0003f6f008 */
[----:B------:R-:W1:Y:S01]  /*57a0*/  @UP0 LDCU.64 UR6, c[0x0][0x888] ;  /* 0x00011100ff0607ac */ /* 0x000e620008000a00 */
[----:B------:R-:W-:Y:S07]  /*57b0*/  @UP0 UIMAD UR4, UR44, UR46, URZ ;  /* 0x0000002e2c0402a4 */ /* 0x000fee000f8e02ff */
[----:B------:R-:W-:Y:S01]  /*57c0*/  @!P3 PRMT R88, R0, 0x7610, R88 ;  /* 0x000076100058b816 */ /* 0x000fe20000000058 */
[----:B-1----:R-:W-:Y:S03]  /*57d0*/  @UP0 UIMAD.WIDE UR6, UR4, 0x4, UR6 ;  /* 0x00000004040608a5 */ /* 0x002fe6000f8e0206 */
[----:B------:R-:W1:Y:S03]  /*57e0*/  @!UP0 LDCU UR4, c[0x0][0x880] ;  /* 0x00011000ff0487ac */ /* 0x000e660008000800 */
[----:B------:R-:W-:Y:S01]  /*57f0*/  IMAD.U32 R2, RZ, RZ, UR6 ;  /* 0x00000006ff027e24 */ /* 0x000fe2000f8e00ff */
[----:B------:R-:W-:Y:S05]  /*5800*/  MOV R3, UR7 ;  /* 0x0000000700037c02 */ /* 0x000fea0008000f00 */
[----:B-----5:R2:W5:Y:S02]  /*5810*/  @P3 LDG.E R49, desc[UR48][R2.64] ;  /* 0x0000003002313981 */ /* 0x020564000c1e1900 */
[----:B-12---:R-:W-:Y:S02]  /*5820*/  @!P3 IMAD.U32 R49, RZ, RZ, UR4 ;  /* 0x00000004ff31be24 */ /* 0x006fe4000f8e00ff */
.L_x_88:
[----:B------:R-:W-:Y:S05]  /*5830*/  @!P4 BRA `(.L_x_89) ;  /* 0x000000000020c947 */ /* 0x000fea0003800000 */
[----:B------:R-:W-:Y:S04]  /*5840*/  ISETP.NE.U32.AND P3, PT, R80, RZ, PT ;  /* 0x000000ff5000720c */ /* 0x000fe80003f65070 */
[----:B------:R-:W-:Y:S11]  /*5850*/  ISETP.NE.AND.EX P3, PT, R81, RZ, PT, P3 ;  /* 0x000000ff5100720c */ /* 0x000ff60003f65330 */
[----:B------:R-:W-:Y:S02]  /*5860*/  @!UPT UIADD3 URZ, UPT, UPT, URZ, URZ, URZ ;  /* 0x000000fffffff290 */ /* 0x000fe4000fffe0ff */
[----:B------:R-:W1:Y:S01]  /*5870*/  @P3 LDC.64 R2, c[0x0][0x8a8] ;  /* 0x00022a00ff023b82 */ /* 0x000e620000000a00 */
[----:B------:R-:W-:Y:S04]  /*5880*/  @P3 IMAD R0, R82, UR44, RZ ;  /* 0x0000002c52003c24 */ /* 0x000fe8000f8e02ff */
[----:B-1----:R-:W-:Y:S05]  /*5890*/  @P3 IMAD.WIDE R2, R0, 0x4, R2 ;  /* 0x0000000400023825 */ /* 0x002fea00078e0202 */
[----:B-----5:R1:W5:Y:S02]  /*58a0*/  @P3 LDG.E R47, desc[UR48][R2.64] ;  /* 0x00000030022f3981 */ /* 0x020364000c1e1900 */
[----:B-1----:R-:W2:Y:S02]  /*58b0*/  @!P3 LDC R47, c[0x0][0x8a0] ;  /* 0x00022800ff2fbb82 */ /* 0x002ea40000000800 */
.L_x_89:
[----:B-----5:R-:W-:Y:S01]  /*58c0*/  FSETP.NEU.AND P3, PT, R49, RZ, PT ;  /* 0x000000ff3100720b */ /* 0x020fe20003f6d000 */
[----:B------:R-:W-:Y:S01]  /*58d0*/  IMAD.SHL.U32 R66, R92, 0x2, RZ ;  /* 0x000000025c427824 */ /* 0x000fe200078e00ff */
[----:B------:R-:W-:Y:S01]  /*58e0*/  SEL R4, RZ, 0xffffffff, P2 ;  /* 0xffffffffff047807 */ /* 0x000fe20001000000 */
[----:B------:R-:W-:Y:S01]  /*58f0*/  BSSY B1, `(.L_x_90) ;  /* 0x0000043000017945 */ /* 0x000fe20003800000 */
[----:B------:R-:W-:Y:S01]  /*5900*/  @P1 LOP3.LUT P2, RZ, R88, 0xff, RZ, 0xc0, !PT ;  /* 0x000000ff58ff1812 */ /* 0x000fe2000784c0ff */
[----:B------:R-:W-:Y:S01]  /*5910*/  VIADD R107, R66, UR36 ;  /* 0x00000024426b7c36 */ /* 0x000fe20008000000 */
[----:B------:R-:W-:Y:S01]  /*5920*/  @P1 SEL R0, RZ, 0xffffffff, P3 ;  /* 0xffffffffff001807 */ /* 0x000fe20001800000 */
[----:B------:R-:W-:Y:S01]  /*5930*/  IMAD.MOV.U32 R67, RZ, RZ, 0x1 ;  /* 0x00000001ff437424 */ /* 0x000fe200078e00ff */
[----:B------:R-:W-:Y:S01]  /*5940*/  LOP3.LUT R98, R98, 0x1, RZ, 0x3c, !PT ;  /* 0x0000000162627812 */ /* 0x000fe200078e3cff */
[----:B------:R-:W-:Y:S01]  /*5950*/  IMAD.MOV.U32 R65, RZ, RZ, RZ ;  /* 0x000000ffff417224 */ /* 0x000fe200078e00ff */
[----:B------:R-:W-:Y:S02]  /*5960*/  @P0 SEL R0, R4, R0, !P2 ;  /* 0x0000000004000207 */ /* 0x000fe40005000000 */
[----:B------:R-:W-:Y:S02]  /*5970*/  CS2R R78, SRZ ;  /* 0x00000000004e7805 */ /* 0x000fe4000001ff00 */
[----:B------:R-:W-:Y:S02]  /*5980*/  LEA R64, R45, UR36, 0x3 ;  /* 0x000000242d407c11 */ /* 0x000fe4000f8e18ff */
[----:B------:R-:W-:Y:S02]  /*5990*/  CS2R R76, SRZ ;  /* 0x00000000004c7805 */ /* 0x000fe4000001ff00 */
[----:B------:R-:W-:Y:S02]  /*59a0*/  @P1 LOP3.LUT R0, R0, 0x1, RZ, 0xc0, !PT ;  /* 0x0000000100001812 */ /* 0x000fe400078ec0ff */
[----:B------:R-:W-:Y:S02]  /*59b0*/  CS2R R70, SRZ ;  /* 0x0000000000467805 */ /* 0x000fe4000001ff00 */
[----:B------:R-:W-:Y:S02]  /*59c0*/  SHF.L.U32 R2, R97, 0x1f, RZ ;  /* 0x0000001f61027819 */ /* 0x000fe400000006ff */
[----:B------:R-:W-:Y:S02]  /*59d0*/  CS2R R68, SRZ ;  /* 0x0000000000447805 */ /* 0x000fe4000001ff00 */
[----:B------:R-:W-:Y:S02]  /*59e0*/  ISETP.NE.U32.OR P6, PT, R0, 0x1, !P1 ;  /* 0x000000010000780c */ /* 0x000fe40004fc5470 */
[----:B------:R-:W-:Y:S02]  /*59f0*/  CS2R R62, SRZ ;  /* 0x00000000003e7805 */ /* 0x000fe4000001ff00 */
[----:B------:R-:W-:Y:S02]  /*5a00*/  PLOP3.LUT P2, PT, PT, PT, UP1, 0x80, 0x8 ;  /* 0x000000000008781c */ /* 0x000fe40003f4f018 */
[----:B------:R-:W-:Y:S02]  /*5a10*/  CS2R R60, SRZ ;  /* 0x00000000003c7805 */ /* 0x000fe4000001ff00 */
[----:B------:R-:W-:Y:S02]  /*5a20*/  LEA.HI R48, R45, R45, RZ, 0x1 ;  /* 0x0000002d2d307211 */ /* 0x000fe400078f08ff */
[----:B------:R-:W-:Y:S02]  /*5a30*/  CS2R R58, SRZ ;  /* 0x00000000003a7805 */ /* 0x000fe4000001ff00 */
[----:B------:R-:W-:Y:S02]  /*5a40*/  LOP3.LUT P4, R103, R88, 0xff, RZ, 0xc0, !PT ;  /* 0x000000ff58677812 */ /* 0x000fe4000788c0ff */
[----:B------:R-:W-:Y:S02]  /*5a50*/  CS2R R56, SRZ ;  /* 0x0000000000387805 */ /* 0x000fe4000001ff00 */
[----:B------:R-:W-:Y:S01]  /*5a60*/  SEL R3, RZ, 0xffffffff, P3 ;  /* 0xffffffffff037807 */ /* 0x000fe20001800000 */
[----:B------:R-:W-:Y:S01]  /*5a70*/  VIADD R108, R107, 0x400 ;  /* 0x000004006b6c7836 */ /* 0x000fe20000000000 */
[----:B------:R-:W-:Y:S01]  /*5a80*/  P2R R105, PR, RZ, 0x40 ;  /* 0x00000040ff697803 */ /* 0x000fe20000000000 */
[----:B------:R-:W-:Y:S01]  /*5a90*/  IMAD.IADD R106, R99, 0x1, R107 ;  /* 0x00000001636a7824 */ /* 0x000fe200078e026b */
[----:B------:R-:W-:Y:S02]  /*5aa0*/  @P6 SHF.L.U32 R0, R98, 0x1f, RZ ;  /* 0x0000001f62006819 */ /* 0x000fe400000006ff */
[----:B------:R-:W-:Y:S02]  /*5ab0*/  @P2 SEL R3, R4, R3, !P4 ;  /* 0x0000000304032207 */ /* 0x000fe40006000000 */
[----:B------:R1:W3:Y:S02]  /*5ac0*/  @P6 SYNCS.PHASECHK.TRANS64.TRYWAIT P1, [UR36+0x40], R0 ;  /* 0x00004000ff0065a7 */ /* 0x0002e40008021124 */
[----:B------:R-:W-:Y:S04]  /*5ad0*/  LOP3.LUT R3, R3, 0x1, RZ, 0xc0, !PT ;  /* 0x0000000103037812 */ /* 0x000fe800078ec0ff */
[----:B------:R-:W-:Y:S04]  /*5ae0*/  ISETP.NE.U32.AND P5, PT, R3, 0x1, PT ;  /* 0x000000010300780c */ /* 0x000fe80003fa5070 */
[----:B------:R-:W-:Y:S01]  /*5af0*/  P2R R72, PR, RZ, 0x20 ;  /* 0x00000020ff487803 */ /* 0x000fe20000000000 */
[----:B------:R4:W2:Y:S01]  /*5b00*/  SYNCS.PHASECHK.TRANS64.TRYWAIT P0, [R64+URZ+0xb0], R2 ;  /* 0x0000b002400075a7 */ /* 0x0008a200080011ff */
[C---:B-1----:R-:W-:Y:S01]  /*5b10*/  IMAD.SHL.U32 R0, R48.reuse, 0x80, RZ ;  /* 0x0000008030007824 */ /* 0x042fe200078e00ff */
[----:B------:R-:W-:Y:S04]  /*5b20*/  LOP3.LUT R48, R48, 0xffe, RZ, 0xc0, !PT ;  /* 0x00000ffe30307812 */ /* 0x000fe800078ec0ff */
[----:B------:R-:W-:Y:S01]  /*5b30*/  LOP3.LUT R0, R0, 0xffffff00, RZ, 0xc0, !PT ;  /* 0xffffff0000007812 */ /* 0x000fe200078ec0ff */
[----:B------:R-:W-:Y:S04]  /*5b40*/  IMAD.IADD R48, R45, 0x1, -R48 ;  /* 0x000000012d307824 */ /* 0x000fe800078e0a30 */
[----:B------:R-:W-:Y:S04]  /*5b50*/  IMAD.IADD R0, R46, 0x1, R0 ;  /* 0x000000012e007824 */ /* 0x000fe800078e0200 */
[----:B------:R-:W-:Y:S01]  /*5b60*/  IMAD R48, R48, 0x100000, R0 ;  /* 0x0010000030307824 */ /* 0x000fe200078e0200 */
[----:B---3--:R-:W-:Y:S01]  /*5b70*/  @P6 SEL R67, RZ, 0x1, !P1 ;  /* 0x00000001ff436807 */ /* 0x008fe20004800000 */
[----:B----4-:R-:W-:Y:S06]  /*5b80*/  @!P6 BRA `(.L_x_91) ;  /* 0x000000000064e947 */ /* 0x010fec0003800000 */
[----:B------:R-:W-:Y:S01]  /*5b90*/  @P5 IMAD R5, R100, 0x2, R108 ;  /* 0x0000000264055824 */ /* 0x000fe200078e026c */
[----:B------:R-:W-:Y:S01]  /*5ba0*/  ISETP.NE.AND P1, PT, R67, RZ, PT ;  /* 0x000000ff4300720c */ /* 0x000fe20003f25270 */
[----:B------:R-:W-:Y:S01]  /*5bb0*/  IMAD.MOV.U32 R78, RZ, RZ, RZ ;  /* 0x000000ffff4e7224 */ /* 0x000fe200078e00ff */
[----:B------:R-:W-:Y:S01]  /*5bc0*/  BSSY B0, `(.L_x_92) ;  /* 0x000000d000007945 */ /* 0x000fe20003800000 */
[----:B------:R-:W-:Y:S01]  /*5bd0*/  @P5 IMAD.IADD R4, R99, 0x1, R5 ;  /* 0x0000000163045824 */ /* 0x000fe200078e0205 */
[----:B------:R-:W-:Y:S02]  /*5be0*/  CS2R R70, SRZ ;  /* 0x0000000000467805 */ /* 0x000fe4000001ff00 */
[----:B------:R-:W-:Y:S02]  /*5bf0*/  CS2R R68, SRZ ;  /* 0x0000000000447805 */ /* 0x000fe4000001ff00 */
[----:B------:R-:W-:Y:S02]  /*5c00*/  CS2R R76, SRZ ;  /* 0x00000000004c7805 */ /* 0x000fe4000001ff00 */
[----:B------:R-:W-:Y:S02]  /*5c10*/  CS2R R58, SRZ ;  /* 0x00000000003a7805 */ /* 0x000fe4000001ff00 */
[----:B------:R-:W-:Y:S02]  /*5c20*/  CS2R R56, SRZ ;  /* 0x0000000000387805 */ /* 0x000fe4000001ff00 */
[----:B------:R-:W-:Y:S02]  /*5c30*/  CS2R R62, SRZ ;  /* 0x00000000003e7805 */ /* 0x000fe4000001ff00 */
[----:B------:R-:W-:Y:S01]  /*5c40*/  CS2R R60, SRZ ;  /* 0x00000000003c7805 */ /* 0x000fe2000001ff00 */
[----:B------:R-:W-:Y:S06]  /*5c50*/  @P1 BRA `(.L_x_93) ;  /* 0x00000000000c1947 */ /* 0x000fec0003800000 */
[----:B------:R-:W-:Y:S04]  /*5c60*/  SHF.L.U32 R3, R98, 0x1f, RZ ;  /* 0x0000001f62037819 */ /* 0x000fe800000006ff */
[----:B------:R-:W1:Y:S02]  /*5c70*/  SYNCS.PHASECHK.TRANS64.TRYWAIT P1, [UR36+0x40], R3 ;  /* 0x00004003ff0075a7 */ /* 0x000e640008021124 */
[----:B-1----:R-:W-:Y:S05]  /*5c80*/  @!P1 BRA `(.L_x_94) ;  /* 0x0000003c00809947 */ /* 0x002fea0003800000 */
.L_x_93:
[----:B------:R-:W-:Y:S05]  /*5c90*/  BSYNC B0 ;  /* 0x0000000000007941 */ /* 0x000fea0003800000 */
.L_x_92:
[----:B------:R-:W-:Y:S01]  /*5ca0*/  ISETP.NE.AND P1, PT, R72, RZ, PT ;  /* 0x000000ff4800720c */ /* 0x000fe20003f25270 */
[----:B------:R-:W-:Y:S11]  /*5cb0*/  HFMA2 R65, -RZ, RZ, 0, 5.9604644775390625e-08 ;  /* 0x00000001ff417431 */ /* 0x000ff600000001ff */
[----:B------:R-:W-:Y:S01]  /*5cc0*/  @!UPT UIADD3 URZ, UPT, UPT, URZ, URZ, URZ ;  /* 0x000000fffffff290 */ /* 0x000fe2000fffe0ff */
[----:B------:R-:W-:Y:S05]  /*5cd0*/  @P1 WARPSYNC.ALL ;  /* 0x0000000000001948 */ /* 0x000fea0003800000 */
[----:B------:R3:W4:Y:S04]  /*5ce0*/  @P1 LDSM.16.M88.4 R68, [R5] ;  /* 0x000000000544183b */ /* 0x0007280000000200 */
[----:B------:R3:W1:Y:S04]  /*5cf0*/  @P1 LDSM.16.M88.4 R76, [R4] ;  /* 0x00000000044c183b */ /* 0x0006680000000200 */
[----:B------:R3:W1:Y:S04]  /*5d00*/  @P1 LDSM.16.M88.4 R56, [R66+UR36+0x400] ;  /* 0x000400244238183b */ /* 0x0006680008000200 */
[----:B------:R3:W1:Y:S02]  /*5d10*/  @P1 LDSM.16.M88.4 R60, [R106+0x400] ;  /* 0x000400006a3c183b */ /* 0x0006640000000200 */
.L_x_91:
[----:B------:R-:W-:Y:S05]  /*5d20*/  BSYNC B1 ;  /* 0x0000000000017941 */ /* 0x000fea0003800000 */
.L_x_90:
[----:B-1----:R-:W-:Y:S04]  /*5d30*/  SHF.R.U32.HI R0, RZ, 0x15, R48 ;  /* 0x00000015ff007819 */ /* 0x002fe80000011630 */
[----:B------:R-:W-:Y:S01]  /*5d40*/  LOP3.LUT P1, RZ, R0, 0x3, R93, 0x48, !PT ;  /* 0x0000000300ff7812 */ /* 0x000fe2000782485d */
[----:B------:R-:W-:Y:S01]  /*5d50*/  @!UPT UIADD3 URZ, UPT, UPT, URZ, URZ, URZ ;  /* 0x000000fffffff290 */ /* 0x000fe2000fffe0ff */
[----:B--2---:R-:W-:Y:S11]  /*5d60*/  @P0 BRA `(.L_x_95) ;  /* 0x0000000000080947 */ /* 0x004ff60003800000 */
[----:B------:R-:W1:Y:S02]  /*5d70*/  SYNCS.PHASECHK.TRANS64.TRYWAIT P0, [R64+URZ+0xb0], R2 ;  /* 0x0000b002400075a7 */ /* 0x000e6400080011ff */
[----:B-1----:R-:W-:Y:S05]  /*5d80*/  @!P0 BRA `(.L_x_96) ;  /* 0x0000003c00588947 */ /* 0x002fea0003800000 */
.L_x_95:
[----:B------:R-:W-:Y:S05]  /*5d90*/  @!P1 BRA `(.L_x_97) ;  /* 0x0000000000409947 */ /* 0x000fea0003800000 */
[----:B------:R-:W3:Y:S01]  /*5da0*/  LDCU.64 UR8, c[0x4][0x70] ;  /* 0x01000e00ff0877ac */ /* 0x000ee20008000a00 */
[----:B------:R-:W-:Y:S01]  /*5db0*/  MOV R3, 0x0 ;  /* 0x0000000000037802 */ /* 0x000fe20000000f00 */
[----:B------:R-:W-:Y:S02]  /*5dc0*/  HFMA2 R12, -RZ, RZ, 0, 5.9604644775390625e-08 ;  /* 0x00000001ff0c7431 */ /* 0x000fe400000001ff */
[----:B------:R-:W-:Y:S02]  /*5dd0*/  IMAD.MOV.U32 R8, RZ, RZ, 0x192 ;  /* 0x00000192ff087424 */ /* 0x000fe400078e00ff */
[----:B------:R-:W-:Y:S01]  /*5de0*/  IMAD.MOV.U32 R13, RZ, RZ, RZ ;  /* 0x000000ffff0d7224 */ /* 0x000fe200078e00ff */
[----:B------:R-:W2:Y:S01]  /*5df0*/  LDCU.64 UR6, c[0x4][0x78] ;  /* 0x01000f00ff0677ac */ /* 0x000ea20008000a00 */
[----:B-1----:R-:W1:Y:S01]  /*5e00*/  LDC.64 R2, c[0x4][R3] ;  /* 0x0100000003027b82 */ /* 0x002e620000000a00 */
[----:B------:R-:W5:Y:S01]  /*5e10*/  LDCU.64 UR4, c[0x4][0x10] ;  /* 0x01000200ff0477ac */ /* 0x000f620008000a00 */
[----:B---3--:R-:W-:Y:S01]  /*5e20*/  MOV R5, UR9 ;  /* 0x0000000900057c02 */ /* 0x008fe20008000f00 */
[----:B------:R-:W-:Y:S01]  /*5e30*/  IMAD.U32 R4, RZ, RZ, UR8 ;  /* 0x00000008ff047e24 */ /* 0x000fe2000f8e00ff */
[----:B--2---:R-:W-:Y:S01]  /*5e40*/  MOV R7, UR7 ;  /* 0x0000000700077c02 */ /* 0x004fe20008000f00 */
[----:B------:R-:W-:Y:S01]  /*5e50*/  IMAD.U32 R6, RZ, RZ, UR6 ;  /* 0x00000006ff067e24 */ /* 0x000fe2000f8e00ff */
[----:B-----5:R-:W-:Y:S01]  /*5e60*/  MOV R11, UR5 ;  /* 0x00000005000b7c02 */ /* 0x020fe20008000f00 */
[----:B------:R-:W-:Y:S02]  /*5e70*/  IMAD.U32 R10, RZ, RZ, UR4 ;  /* 0x00000004ff0a7e24 */ /* 0x000fe4000f8e00ff */
[----:B------:R-:W-:Y:S07]  /*5e80*/  LEPC R20, `(.L_x_97) ;  /* 0x000000001014794e */ /* 0x000fee0000000000 */
[----:B-1--4-:R-:W-:Y:S05]  /*5e90*/  CALL.ABS.NOINC R2 ;  /* 0x0000000002007343 */ /* 0x012fea0003c00000 */
.L_x_97:
[----:B------:R-:W-:Y:S05]  /*5ea0*/  WARPSYNC.ALL ;  /* 0x0000000000007948 */ /* 0x000fea0003800000 */
[----:B------:R-:W-:Y:S01]  /*5eb0*/  R2UR UR4, R48 ;  /* 0x00000000300472ca */ /* 0x000fe200000e0000 */
[--C-:B------:R-:W-:Y:S01]  /*5ec0*/  HADD2.F32 R50, -RZ, R56.reuse.H0_H0 ;  /* 0x20000038ff327230 */ /* 0x100fe20000004100 */
[----:B------:R-:W-:Y:S01]  /*5ed0*/  SHF.L.U32 R73, R100, 0x1, RZ ;  /* 0x0000000164497819 */ /* 0x000fe200000006ff */
[----:B------:R-:W-:Y:S01]  /*5ee0*/  HADD2.F32 R51, -RZ, R56.H1_H1 ;  /* 0x30000038ff337230 */ /* 0x000fe20000004100 */
[----:B------:R-:W-:Y:S01]  /*5ef0*/  ISETP.NE.AND P0, PT, R101, RZ, PT ;  /* 0x000000ff6500720c */ /* 0x000fe20003f05270 */
[--C-:B------:R-:W-:Y:S01]  /*5f00*/  HADD2.F32 R52, -RZ, R57.reuse.H0_H0 ;  /* 0x20000039ff347230 */ /* 0x100fe20000004100 */
[----:B------:R-:W-:Y:S01]  /*5f10*/  IADD3 R108, PT, PT, R108, R73, RZ ;  /* 0x000000496c6c7210 */ /* 0x000fe20007ffe0ff */
[----:B------:R-:W-:Y:S03]  /*5f20*/  BSSY.RECONVERGENT B0, `(.L_x_98) ;  /* 0x0000086000007945 */ /* 0x000fe60003800200 */
[----:B------:R-:W-:Y:S03]  /*5f30*/  IADD3 R109, PT, PT, R99, R108, RZ ;  /* 0x0000006c636d7210 */ /* 0x000fe60007ffe0ff */
[----:B---3--:R-:W2:Y:S02]  /*5f40*/  LDTM.16dp256bit.x8 R4, tmem[UR4] ;  /* 0x00000004000479ee */ /* 0x008ea400081a0000 */
[C---:B--2---:R-:W-:Y:S01]  /*5f50*/  FMUL R0, R47.reuse, R4 ;  /* 0x000000042f007220 */ /* 0x044fe20000400000 */
[C---:B-1----:R-:W-:Y:S01]  /*5f60*/  FMUL R2, R47.reuse, R5 ;  /* 0x000000052f027220 */ /* 0x042fe20000400000 */
[C---:B------:R-:W-:Y:S01]  /*5f70*/  FMUL R4, R47.reuse, R8 ;  /* 0x000000082f047220 */ /* 0x040fe20000400000 */
[----:B------:R-:W-:Y:S01]  /*5f80*/  FMUL R3, R47, R6 ;  /* 0x000000062f037220 */ /* 0x000fe20000400000 */
[C---:B------:R-:W-:Y:S01]  /*5f90*/  FFMA R0, R49.reuse, R50, R0 ;  /* 0x0000003231007223 */ /* 0x040fe20000000000 */
[----:B------:R-:W-:Y:S01]  /*5fa0*/  FFMA R2, R49, R51, R2 ;  /* 0x0000003331027223 */ /* 0x000fe20000000002 */
[C---:B------:R-:W-:Y:S01]  /*5fb0*/  FMUL R5, R47.reuse, R9 ;  /* 0x000000092f057220 */ /* 0x040fe20000400000 */
        /* <DEDUP_REMOVED lines=16> */
[----:B------:R-:W-:Y:S02]  /*60c0*/  HADD2.F32 R32, -RZ, R57.H1_H1 ;  /* 0x30000039ff207230 */ /* 0x000fe40000004100 */
[C---:B------:R-:W-:Y:S01]  /*60d0*/  FMUL R26, R47.reuse, R30 ;  /* 0x0000001e2f1a7220 */ /* 0x040fe20000400000 */
[----:B------:R-:W-:Y:S01]  /*60e0*/  FMUL R29, R47, R33 ;  /* 0x000000212f1d7220 */ /* 0x000fe20000400000 */
[--C-:B------:R-:W-:Y:S02]  /*60f0*/  HADD2.F32 R33, -RZ, R58.reuse.H0_H0 ;  /* 0x2000003aff217230 */ /* 0x100fe40000004100 */
[----:B------:R-:W-:Y:S01]  /*6100*/  FFMA R3, R49, R52, R3 ;  /* 0x0000003431037223 */ /* 0x000fe20000000003 */
[C---:B------:R-:W-:Y:S01]  /*6110*/  FMUL R7, R47.reuse, R7 ;  /* 0x000000072f077220 */ /* 0x040fe20000400000 */
[----:B------:R-:W-:Y:S01]  /*6120*/  FMUL R30, R47, R34 ;  /* 0x000000222f1e7220 */ /* 0x000fe20000400000 */
[----:B------:R-:W-:Y:S01]  /*6130*/  HADD2.F32 R34, -RZ, R58.H1_H1 ;  /* 0x3000003aff227230 */ /* 0x000fe20000004100 */
[----:B------:R-:W-:Y:S01]  /*6140*/  F2FP.F16.F32.PACK_AB R52, R2, R0 ;  /* 0x000000000234723e */ /* 0x000fe200000000ff */
[--C-:B------:R-:W-:Y:S02]  /*6150*/  HADD2.F32 R0, -RZ, R59.reuse.H0_H0 ;  /* 0x2000003bff007230 */ /* 0x100fe40000004100 */
[C---:B------:R-:W-:Y:S01]  /*6160*/  FFMA R7, R49.reuse, R32, R7 ;  /* 0x0000002031077223 */ /* 0x040fe20000000007 */
[----:B------:R-:W-:Y:S02]  /*6170*/  HADD2.F32 R2, -RZ, R59.H1_H1 ;  /* 0x3000003bff027230 */ /* 0x000fe40000004100 */
[C---:B------:R-:W-:Y:S01]  /*6180*/  FFMA R4, R49.reuse, R33, R4 ;  /* 0x0000002131047223 */ /* 0x040fe20000000004 */
[C---:B------:R-:W-:Y:S01]  /*6190*/  FFMA R5, R49.reuse, R34, R5 ;  /* 0x0000002231057223 */ /* 0x040fe20000000005 */
[----:B------:R-:W-:Y:S01]  /*61a0*/  FFMA R6, R49, R0, R6 ;  /* 0x0000000031067223 */ /* 0x000fe20000000006 */
[--C-:B------:R-:W-:Y:S02]  /*61b0*/  HADD2.F32 R0, -RZ, R60.reuse.H0_H0 ;  /* 0x2000003cff007230 */ /* 0x100fe40000004100 */
[----:B------:R-:W-:Y:S01]  /*61c0*/  FMUL R11, R47, R11 ;  /* 0x0000000b2f0b7220 */ /* 0x000fe20000400000 */
[----:B------:R-:W-:Y:S01]  /*61d0*/  F2FP.F16.F32.PACK_AB R53, R7, R3 ;  /* 0x000000030735723e */ /* 0x000fe200000000ff */
[--C-:B------:R-:W-:Y:S02]  /*61e0*/  HADD2.F32 R3, -RZ, R61.reuse.H0_H0 ;  /* 0x2000003dff037230 */ /* 0x100fe40000004100 */
[----:B------:R-:W-:Y:S01]  /*61f0*/  FMUL R15, R47, R15 ;  /* 0x0000000f2f0f7220 */ /* 0x000fe20000400000 */
[C---:B------:R-:W-:Y:S01]  /*6200*/  FFMA R11, R49.reuse, R2, R11 ;  /* 0x00000002310b7223 */ /* 0x040fe2000000000b */
[----:B------:R-:W-:Y:S02]  /*6210*/  HADD2.F32 R2, -RZ, R60.H1_H1 ;  /* 0x3000003cff027230 */ /* 0x000fe40000004100 */
[----:B------:R-:W-:Y:S01]  /*6220*/  FFMA R8, R49, R0, R8 ;  /* 0x0000000031087223 */ /* 0x000fe20000000008 */
[----:B------:R-:W-:Y:S02]  /*6230*/  HADD2.F32 R0, -RZ, R61.H1_H1 ;  /* 0x3000003dff007230 */ /* 0x000fe40000004100 */
[C---:B------:R-:W-:Y:S01]  /*6240*/  FMUL R19, R47.reuse, R19 ;  /* 0x000000132f137220 */ /* 0x040fe20000400000 */
[----:B------:R-:W-:Y:S01]  /*6250*/  FMUL R23, R47, R23 ;  /* 0x000000172f177220 */ /* 0x000fe20000400000 */
[C---:B------:R-:W-:Y:S01]  /*6260*/  FFMA R9, R49.reuse, R2, R9 ;  /* 0x0000000231097223 */ /* 0x040fe20000000009 */
[--C-:B------:R-:W-:Y:S02]  /*6270*/  HADD2.F32 R2, -RZ, R62.reuse.H0_H0 ;  /* 0x2000003eff027230 */ /* 0x100fe40000004100 */
[C---:B------:R-:W-:Y:S01]  /*6280*/  FFMA R10, R49.reuse, R3, R10 ;  /* 0x00000003310a7223 */ /* 0x040fe2000000000a */
[--C-:B------:R-:W-:Y:S02]  /*6290*/  HADD2.F32 R3, -RZ, R63.reuse.H0_H0 ;  /* 0x2000003fff037230 */ /* 0x100fe40000004100 */
[C---:B------:R-:W-:Y:S01]  /*62a0*/  FFMA R15, R49.reuse, R0, R15 ;  /* 0x00000000310f7223 */ /* 0x040fe2000000000f */
[----:B------:R-:W-:Y:S02]  /*62b0*/  HADD2.F32 R0, -RZ, R62.H1_H1 ;  /* 0x3000003eff007230 */ /* 0x000fe40000004100 */
[----:B------:R-:W-:Y:S01]  /*62c0*/  FFMA R12, R49, R2, R12 ;  /* 0x00000002310c7223 */ /* 0x000fe2000000000c */
[--C-:B----4-:R-:W-:Y:S02]  /*62d0*/  HADD2.F32 R2, -RZ, R68.reuse.H0_H0 ;  /* 0x20000044ff027230 */ /* 0x110fe40000004100 */
[C---:B------:R-:W-:Y:S01]  /*62e0*/  FMUL R27, R47.reuse, R27 ;  /* 0x0000001b2f1b7220 */ /* 0x040fe20000400000 */
[----:B------:R-:W-:Y:S01]  /*62f0*/  FMUL R31, R47, R31 ;  /* 0x0000001f2f1f7220 */ /* 0x000fe20000400000 */
[C---:B------:R-:W-:Y:S01]  /*6300*/  FFMA R13, R49.reuse, R0, R13 ;  /* 0x00000000310d7223 */ /* 0x040fe2000000000d */
[----:B------:R-:W-:Y:S02]  /*6310*/  HADD2.F32 R0, -RZ, R63.H1_H1 ;  /* 0x3000003fff007230 */ /* 0x000fe40000004100 */
[----:B------:R-:W-:Y:S01]  /*6320*/  FFMA R14, R49, R3, R14 ;  /* 0x00000003310e7223 */ /* 0x000fe2000000000e */
[----:B------:R-:W-:Y:S01]  /*6330*/  HADD2.F32 R3, -RZ, R68.H1_H1 ;  /* 0x30000044ff037230 */ /* 0x000fe20000004100 */
[----:B------:R-:W-:Y:S01]  /*6340*/  F2FP.F16.F32.PACK_AB R54, R5, R4 ;  /* 0x000000040536723e */ /* 0x000fe200000000ff */
[----:B------:R-:W-:Y:S02]  /*6350*/  HADD2.F32 R4, -RZ, R79.H0_H0 ;  /* 0x2000004fff047230 */ /* 0x000fe40000004100 */
[C---:B------:R-:W-:Y:S01]  /*6360*/  FFMA R19, R49.reuse, R0, R19 ;  /* 0x0000000031137223 */ /* 0x040fe20000000013 */
[--C-:B------:R-:W-:Y:S02]  /*6370*/  HADD2.F32 R0, -RZ, R69.reuse.H0_H0 ;  /* 0x20000045ff007230 */ /* 0x100fe40000004100 */
[C---:B------:R-:W-:Y:S01]  /*6380*/  FFMA R16, R49.reuse, R2, R16 ;  /* 0x0000000231107223 */ /* 0x040fe20000000010 */
[----:B------:R-:W-:Y:S01]  /*6390*/  FFMA R17, R49, R3, R17 ;  /* 0x0000000331117223 */ /* 0x000fe20000000011 */
[----:B------:R-:W-:Y:S01]  /*63a0*/  HADD2.F32 R2, -RZ, R69.H1_H1 ;  /* 0x30000045ff027230 */ /* 0x000fe20000004100 */
[----:B------:R-:W-:Y:S01]  /*63b0*/  F2FP.F16.F32.PACK_AB R55, R11, R6 ;  /* 0x000000060b37723e */ /* 0x000fe200000000ff */
[----:B------:R-:W-:Y:S01]  /*63c0*/  FFMA R18, R49, R0, R18 ;  /* 0x0000000031127223 */ /* 0x000fe20000000012 */
[--C-:B------:R-:W-:Y:S01]  /*63d0*/  HADD2.F32 R0, -RZ, R70.reuse.H0_H0 ;  /* 0x20000046ff007230 */ /* 0x100fe20000004100 */
[----:B------:R-:W-:Y:S01]  /*63e0*/  F2FP.F16.F32.PACK_AB R8, R9, R8 ;  /* 0x000000080908723e */ /* 0x000fe200000000ff */
[C---:B------:R-:W-:Y:S01]  /*63f0*/  FFMA R23, R49.reuse, R2, R23 ;  /* 0x0000000231177223 */ /* 0x040fe20000000017 */
[----:B------:R1:W-:Y:S01]  /*6400*/  STSM.16.M88.4 [R107+0x400], R52 ;  /* 0x000400346b007844 */ /* 0x0003e20000000200 */
[----:B------:R-:W-:Y:S02]  /*6410*/  HADD2.F32 R2, -RZ, R70.H1_H1 ;  /* 0x30000046ff027230 */ /* 0x000fe40000004100 */
[----:B------:R-:W-:Y:S01]  /*6420*/  FFMA R20, R49, R0, R20 ;  /* 0x0000000031147223 */ /* 0x000fe20000000014 */
[--C-:B------:R-:W-:Y:S01]  /*6430*/  HADD2.F32 R3, -RZ, R71.reuse.H0_H0 ;  /* 0x20000047ff037230 */ /* 0x100fe20000004100 */
[----:B------:R-:W-:Y:S01]  /*6440*/  F2FP.F16.F32.PACK_AB R9, R15, R10 ;  /* 0x0000000a0f09723e */ /* 0x000fe200000000ff */
[----:B------:R-:W-:Y:S02]  /*6450*/  HADD2.F32 R0, -RZ, R71.H1_H1 ;  /* 0x30000047ff007230 */ /* 0x000fe40000004100 */
[C---:B------:R-:W-:Y:S01]  /*6460*/  FFMA R21, R49.reuse, R2, R21 ;  /* 0x0000000231157223 */ /* 0x040fe20000000015 */
[--C-:B------:R-:W-:Y:S02]  /*6470*/  HADD2.F32 R2, -RZ, R76.reuse.H0_H0 ;  /* 0x2000004cff027230 */ /* 0x100fe40000004100 */
[C---:B------:R-:W-:Y:S01]  /*6480*/  FFMA R22, R49.reuse, R3, R22 ;  /* 0x0000000331167223 */ /* 0x040fe20000000016 */
[--C-:B------:R-:W-:Y:S02]  /*6490*/  HADD2.F32 R3, -RZ, R77.reuse.H0_H0 ;  /* 0x2000004dff037230 */ /* 0x100fe40000004100 */
[C---:B------:R-:W-:Y:S01]  /*64a0*/  FFMA R27, R49.reuse, R0, R27 ;  /* 0x00000000311b7223 */ /* 0x040fe2000000001b */
[----:B------:R-:W-:Y:S02]  /*64b0*/  HADD2.F32 R0, -RZ, R76.H1_H1 ;  /* 0x3000004cff007230 */ /* 0x000fe40000004100 */
[----:B------:R-:W-:Y:S01]  /*64c0*/  FFMA R24, R49, R2, R24 ;  /* 0x0000000231187223 */ /* 0x000fe20000000018 */
[--C-:B------:R-:W-:Y:S02]  /*64d0*/  HADD2.F32 R2, -RZ, R78.reuse.H0_H0 ;  /* 0x2000004eff027230 */ /* 0x100fe40000004100 */
[----:B------:R-:W-:Y:S01]  /*64e0*/  FMUL R35, R47, R35 ;  /* 0x000000232f237220 */ /* 0x000fe20000400000 */
[----:B------:R-:W-:Y:S01]  /*64f0*/  F2FP.F16.F32.PACK_AB R10, R13, R12 ;  /* 0x0000000c0d0a723e */ /* 0x000fe200000000ff */
[C---:B------:R-:W-:Y:S01]  /*6500*/  FFMA R25, R49.reuse, R0, R25 ;  /* 0x0000000031197223 */ /* 0x040fe20000000019 */
[----:B------:R-:W-:Y:S02]  /*6510*/  HADD2.F32 R0, -RZ, R77.H1_H1 ;  /* 0x3000004dff007230 */ /* 0x000fe40000004100 */
[----:B------:R-:W-:Y:S01]  /*6520*/  FFMA R26, R49, R3, R26 ;  /* 0x00000003311a7223 */ /* 0x000fe2000000001a */
[----:B------:R-:W-:Y:S01]  /*6530*/  HADD2.F32 R3, -RZ, R78.H1_H1 ;  /* 0x3000004eff037230 */ /* 0x000fe20000004100 */
[----:B------:R-:W-:Y:S01]  /*6540*/  F2FP.F16.F32.PACK_AB R11, R19, R14 ;  /* 0x0000000e130b723e */ /* 0x000fe200000000ff */
[C---:B------:R-:W-:Y:S01]  /*6550*/  FFMA R31, R49.reuse, R0, R31 ;  /* 0x00000000311f7223 */ /* 0x040fe2000000001f */
[----:B------:R-:W-:Y:S02]  /*6560*/  HADD2.F32 R0, -RZ, R79.H1_H1 ;  /* 0x3000004fff007230 */ /* 0x000fe40000004100 */
[C---:B------:R-:W-:Y:S01]  /*6570*/  FFMA R28, R49.reuse, R2, R28 ;  /* 0x00000002311c7223 */ /* 0x040fe2000000001c */
[----:B------:R1:W-:Y:S01]  /*6580*/  STSM.16.M88.4 [R106+0x400], R8 ;  /* 0x000400086a007844 */ /* 0x0003e20000000200 */
[----:B------:R-:W-:Y:S01]  /*6590*/  FFMA R29, R49, R3, R29 ;  /* 0x00000003311d7223 */ /* 0x000fe2000000001d */
[----:B------:R-:W-:Y:S01]  /*65a0*/  F2FP.F16.F32.PACK_AB R16, R17, R16 ;  /* 0x000000101110723e */ /* 0x000fe200000000ff */
[----:B------:R-:W-:Y:S01]  /*65b0*/  FFMA R30, R49, R4, R30 ;  /* 0x00000004311e7223 */ /* 0x000fe2000000001e */
[----:B------:R-:W-:Y:S01]  /*65c0*/  F2FP.F16.F32.PACK_AB R17, R23, R18 ;  /* 0x000000121711723e */ /* 0x000fe200000000ff */
[----:B------:R-:W-:Y:S01]  /*65d0*/  FFMA R35, R49, R0, R35 ;  /* 0x0000000031237223 */ /* 0x000fe20000000023 */
[----:B------:R-:W-:Y:S02]  /*65e0*/  F2FP.F16.F32.PACK_AB R18, R21, R20 ;  /* 0x000000141512723e */ /* 0x000fe400000000ff */
[----:B------:R-:W-:Y:S02]  /*65f0*/  F2FP.F16.F32.PACK_AB R19, R27, R22 ;  /* 0x000000161b13723e */ /* 0x000fe400000000ff */
[----:B------:R-:W-:Y:S02]  /*6600*/  F2FP.F16.F32.PACK_AB R24, R25, R24 ;  /* 0x000000181918723e */ /* 0x000fe400000000ff */
[----:B------:R-:W-:Y:S01]  /*6610*/  F2FP.F16.F32.PACK_AB R25, R31, R26 ;  /* 0x0000001a1f19723e */ /* 0x000fe200000000ff */
[----:B------:R1:W-:Y:S01]  /*6620*/  STSM.16.M88.4 [R108], R16 ;  /* 0x000000106c007844 */ /* 0x0003e20000000200 */
[----:B------:R-:W-:Y:S02]  /*6630*/  F2FP.F16.F32.PACK_AB R26, R29, R28 ;  /* 0x0000001c1d1a723e */ /* 0x000fe400000000ff */
[----:B------:R-:W-:Y:S05]  /*6640*/  F2FP.F16.F32.PACK_AB R27, R35, R30 ;  /* 0x0000001e231b723e */ /* 0x000fea00000000ff */
[----:B------:R1:W-:Y:S01]  /*6650*/  STSM.16.M88.4 [R109], R24 ;  /* 0x000000186d007844 */ /* 0x0003e20000000200 */
[----:B------:R-:W-:Y:S01]  /*6660*/  @!PT LDS RZ, [RZ] ;  /* 0x00000000fffff984 */ /* 0x000fe20000000800 */
[----:B------:R-:W-:Y:S01]  /*6670*/  @!PT LDS RZ, [RZ] ;  /* 0x00000000fffff984 */ /* 0x000fe20000000800 */
[----:B------:R-:W-:Y:S01]  /*6680*/  @!PT LDS RZ, [RZ] ;  /* 0x00000000fffff984 */ /* 0x000fe20000000800 */
[----:B------:R-:W-:Y:S01]  /*6690*/  @!PT LDS RZ, [RZ] ;  /* 0x00000000fffff984 */ /* 0x000fe20000000800 */
[----:B------:R2:W-:Y:S07]  /*66a0*/  MEMBAR.ALL.CTA ;  /* 0x0000000000007992 */ /* 0x0005ee0000008000 */
[----:B--2---:R-:W2:Y:S02]  /*66b0*/  FENCE.VIEW.ASYNC.S ;  /* 0x00000000000073c6 */ /* 0x004ea40000000000 */
[----:B--2---:R-:W-:Y:S06]  /*66c0*/  BAR.SYNC.DEFER_BLOCKING 0x1, 0x80 ;  /* 0x0042000000007b1d */ /* 0x004fec0000010000 */
[----:B------:R-:W-:Y:S05]  /*66d0*/  @P0 BRA `(.L_x_99) ;  /* 0x0000000000280947 */ /* 0x000fea0003800000 */
[----:B------:R-:W-:Y:S02]  /*66e0*/  UIADD3 UR4, UPT, UPT, UR36, 0x400, URZ ;  /* 0x0000040024047890 */ /* 0x000fe4000fffe0ff */
[----:B------:R-:W-:Y:S01]  /*66f0*/  UIADD3 UR6, UP0, UPT, UR52, 0x680, URZ ;  /* 0x0000068034067890 */ /* 0x000fe2000ff1e0ff */
[----:B------:R-:W-:Y:S03]  /*6700*/  UMOV UR43, UR44 ;  /* 0x0000002c002b7c82 */ /* 0x000fe60008000000 */
[----:B------:R-:W-:Y:S01]  /*6710*/  MOV R94, UR4 ;  /* 0x00000004005e7c02 */ /* 0x000fe20008000f00 */
[----:B------:R-:W-:Y:S03]  /*6720*/  UIADD3.X UR7, UPT, UPT, URZ, UR53, URZ, UP0, !UPT ;  /* 0x00000035ff077290 */ /* 0x000fe600087fe4ff */
[----:B------:R-:W-:Y:S11]  /*6730*/  R2UR UR40, R94 ;  /* 0x000000005e2872ca */ /* 0x000ff600000e0000 */
[----:B------:R-:W-:Y:S02]  /*6740*/  @!UPT UIADD3 URZ, UPT, UPT, URZ, URZ, URZ ;  /* 0x000000fffffff290 */ /* 0x000fe4000fffe0ff */
[----:B------:R2:W-:Y:S01]  /*6750*/  UTMASTG.3D [UR40], [UR6] ;  /* 0x00000028060073b5 */ /* 0x0005e20008010000 */
[----:B------:R0:W-:Y:S01]  /*6760*/  UTMACMDFLUSH ;  /* 0x00000000000079b7 */ /* 0x0001e20000000000 */
[----:B--2---:R-:W-:Y:S04]  /*6770*/  DEPBAR.LE SB0, 0x1 ;  /* 0x000080400000791a */ /* 0x004fe80000000000 */
.L_x_99:
[----:B------:R-:W-:Y:S05]  /*6780*/  BSYNC.RECONVERGENT B0 ;  /* 0x0000000000007941 */ /* 0x000fea0003800200 */
.L_x_98:
[----:B------:R-:W-:Y:S01]  /*6790*/  BAR.SYNC.DEFER_BLOCKING 0x1, 0x80 ;  /* 0x0042000000007b1d */ /* 0x000fe20000010000 */
[----:B------:R-:W-:Y:S01]  /*67a0*/  ISETP.NE.AND P1, PT, R105, RZ, PT ;  /* 0x000000ff6900720c */ /* 0x000fe20003f25270 */
[----:B------:R-:W-:Y:S01]  /*67b0*/  UISETP.NE.AND UP0, UPT, UR45, URZ, UPT ;  /* 0x000000ff2d00728c */ /* 0x000fe2000bf05270 */
[----:B------:R-:W-:Y:S11]  /*67c0*/  LEA R2, R65, UR36, 0x3 ;  /* 0x0000002441027c11 */ /* 0x000ff6000f8e18ff */
[----:B------:R-:W-:Y:S01]  /*67d0*/  @P1 SHF.L.U32 R3, R98, 0x1f, RZ ;  /* 0x0000001f62031819 */ /* 0x000fe200000006ff */
[----:B------:R-:W-:Y:S06]  /*67e0*/  BRA.U !UP0, `(.L_x_100) ;  /* 0x0000000108247547 */ /* 0x000fec000b800000 */
[----:B------:R-:W-:Y:S01]  /*67f0*/  IMAD.U32 R4, RZ, RZ, UR51 ;  /* 0x00000033ff047e24 */ /* 0x000fe2000f8e00ff */
[----:B------:R-:W-:Y:S01]  /*6800*/  MOV R0, UR37 ;  /* 0x0000002500007c02 */ /* 0x000fe20008000f00 */
[----:B------:R-:W-:Y:S03]  /*6810*/  UIADD3 UR51, UPT, UPT, UR51, 0x1, URZ ;  /* 0x0000000133337890 */ /* 0x000fe6000fffe0ff */
[----:B------:R-:W-:Y:S01]  /*6820*/  @P1 LEA R4, R4, UR36, 0x3 ;  /* 0x0000002404041c11 */ /* 0x000fe2000f8e18ff */
[----:B------:R-:W-:Y:S04]  /*6830*/  UISETP.NE.AND UP0, UPT, UR51, 0x4, UPT ;  /* 0x000000043300788c */ /* 0x000fe8000bf05270 */
[----:B------:R-:W-:Y:S01]  /*6840*/  @P1 VIADD R4, R4, 0x60 ;  /* 0x0000006004041836 */ /* 0x000fe20000000000 */
[----:B------:R-:W-:Y:S04]  /*6850*/  USEL UR51, UR51, URZ, UP0 ;  /* 0x000000ff33337287 */ /* 0x000fe80008000000 */
[----:B------:R-:W-:Y:S04]  /*6860*/  @P1 PRMT R0, R0, 0x654, R4 ;  /* 0x0000065400001816 */ /* 0x000fe80000000004 */
[----:B------:R2:W-:Y:S04]  /*6870*/  @P1 SYNCS.ARRIVE.TRANS64.RED.A1T0 RZ, [R0+URZ], RZ ;  /* 0x000000ff00ff19a7 */ /* 0x0005e800081004ff */
.L_x_100:
[----:B------:R-:W3:Y:S01]  /*6880*/  @P1 SYNCS.PHASECHK.TRANS64.TRYWAIT P0, [R2+URZ+0x40], R3 ;  /* 0x00004003020015a7 */ /* 0x000ee200080011ff */
[----:B------:R-:W-:Y:S01]  /*6890*/  BSSY B1, `(.L_x_101) ;  /* 0x0000017000017945 */ /* 0x000fe20003800000 */
[----:B---3--:R-:W-:Y:S03]  /*68a0*/  @P1 SEL R67, RZ, 0x1, !P0 ;  /* 0x00000001ff431807 */ /* 0x008fe60004000000 */
[----:B------:R-:W-:Y:S05]  /*68b0*/  @!P1 BRA `(.L_x_102) ;  /* 0x0000000000509947 */ /* 0x000fea0003800000 */
[----:B------:R-:W-:Y:S01]  /*68c0*/  ISETP.NE.AND P1, PT, R72, RZ, PT ;  /* 0x000000ff4800720c */ /* 0x000fe20003f25270 */
[----:B------:R-:W-:Y:S01]  /*68d0*/  BSSY B0, `(.L_x_103) ;  /* 0x000000a000007945 */ /* 0x000fe20003800000 */
[----:B------:R-:W-:Y:S11]  /*68e0*/  ISETP.NE.AND P0, PT, R67, RZ, PT ;  /* 0x000000ff4300720c */ /* 0x000ff60003f05270 */
[----:B------:R-:W-:Y:S04]  /*68f0*/  @P1 IMAD R5, R65, 0x2000, R66 ;  /* 0x0000200041051824 */ /* 0x000fe800078e0242 */
[----:B------:R-:W-:Y:S05]  /*6900*/  @P1 VIADD R4, R5, UR36 ;  /* 0x0000002405041c36 */ /* 0x000fea0008000000 */
[----:B------:R-:W-:Y:S01]  /*6910*/  @P1 IADD3 R3, PT, PT, R73, R4, RZ ;  /* 0x0000000449031210 */ /* 0x000fe20007ffe0ff */
[----:B------:R-:W-:Y:S01]  /*6920*/  @P1 IMAD.IADD R4, R99, 0x1, R4 ;  /* 0x0000000163041824 */ /* 0x000fe200078e0204 */
[----:B------:R-:W-:Y:S06]  /*6930*/  @P0 BRA `(.L_x_104) ;  /* 0x00000000000c0947 */ /* 0x000fec0003800000 */
[----:B--2---:R-:W-:Y:S04]  /*6940*/  SHF.L.U32 R0, R98, 0x1f, RZ ;  /* 0x0000001f62007819 */ /* 0x004fe800000006ff */
[----:B------:R-:W2:Y:S02]  /*6950*/  SYNCS.PHASECHK.TRANS64.TRYWAIT P0, [R2+URZ+0x40], R0 ;  /* 0x00004000020075a7 */ /* 0x000ea400080011ff */
[----:B--2---:R-:W-:Y:S05]  /*6960*/  @!P0 BRA `(.L_x_105) ;  /* 0x0000003000748947 */ /* 0x004fea0003800000 */
.L_x_104:
[----:B------:R-:W-:Y:S05]  /*6970*/  BSYNC B0 ;  /* 0x0000000000007941 */ /* 0x000fea0003800000 */
.L_x_103:
[----:B------:R-:W-:Y:S02]  /*6980*/  ISETP.NE.AND P0, PT, R72, RZ, PT ;  /* 0x000000ff4800720c */ /* 0x000fe40003f05270 */
[----:B------:R-:W-:Y:S11]  /*6990*/  IADD3 R65, PT, PT, R65, 0x1, RZ ;  /* 0x0000000141417810 */ /* 0x000ff60007ffe0ff */
[----:B--2---:R-:W-:Y:S01]  /*69a0*/  @P0 IMAD.IADD R0, R99, 0x1, R3 ;  /* 0x0000000163000824 */ /* 0x004fe200078e0203 */
[----:B------:R-:W-:Y:S05]  /*69b0*/  @P0 WARPSYNC.ALL ;  /* 0x0000000000000948 */ /* 0x000fea0003800000 */
[----:B------:R3:W4:Y:S04]  /*69c0*/  @P0 LDSM.16.M88.4 R56, [R5+UR36+0x400] ;  /* 0x000400240538083b */ /* 0x0007280008000200 */
[----:B------:R3:W2:Y:S04]  /*69d0*/  @P0 LDSM.16.M88.4 R60, [R4+0x400] ;  /* 0x00040000043c083b */ /* 0x0006a80000000200 */
[----:B------:R3:W1:Y:S04]  /*69e0*/  @P0 LDSM.16.M88.4 R68, [R3+0x400] ;  /* 0x000400000344083b */ /* 0x0006680000000200 */
[----:B------:R3:W1:Y:S02]  /*69f0*/  @P0 LDSM.16.M88.4 R76, [R0+0x400] ;  /* 0x00040000004c083b */ /* 0x0006640000000200 */
.L_x_102:
[----:B------:R-:W-:Y:S05]  /*6a00*/  BSYNC B1 ;  /* 0x0000000000017941 */ /* 0x000fea0003800000 */
.L_x_101:
[----:B--23--:R-:W-:Y:S05]  /*6a10*/  VIADD R0, R48, 0x40 ;  /* 0x0000004030007836 */ /* 0x00cfea0000000000 */
[----:B------:R-:W-:Y:S04]  /*6a20*/  SHF.R.U32.HI R0, RZ, 0x15, R0 ;  /* 0x00000015ff007819 */ /* 0x000fe80000011600 */
[----:B------:R-:W-:Y:S11]  /*6a30*/  LOP3.LUT P0, RZ, R0, 0x3, R93, 0x48, !PT ;  /* 0x0000000300ff7812 */ /* 0x000ff6000780485d */
[----:B------:R-:W-:Y:S02]  /*6a40*/  @!UPT UIADD3 URZ, UPT, UPT, URZ, URZ, URZ ;  /* 0x000000fffffff290 */ /* 0x000fe4000fffe0ff */
[----:B------:R-:W-:Y:S05]  /*6a50*/  @!P0 BRA `(.L_x_106) ;  /* 0x0000000000408947 */ /* 0x000fea0003800000 */
[----:B------:R-:W2:Y:S01]  /*6a60*/  LDCU.64 UR8, c[0x4][0x70] ;  /* 0x01000e00ff0877ac */ /* 0x000ea20008000a00 */
[----:B------:R-:W-:Y:S01]  /*6a70*/  MOV R3, 0x0 ;  /* 0x0000000000037802 */ /* 0x000fe20000000f00 */
[----:B------:R-:W-:Y:S02]  /*6a80*/  HFMA2 R12, -RZ, RZ, 0, 5.9604644775390625e-08 ;  /* 0x00000001ff0c7431 */ /* 0x000fe400000001ff */
[----:B-1----:R-:W-:Y:S02]  /*6a90*/  IMAD.MOV.U32 R8, RZ, RZ, 0x192 ;  /* 0x00000192ff087424 */ /* 0x002fe400078e00ff */
[----:B------:R-:W-:Y:S01]  /*6aa0*/  IMAD.MOV.U32 R13, RZ, RZ, RZ ;  /* 0x000000ffff0d7224 */ /* 0x000fe200078e00ff */
[----:B------:R-:W1:Y:S01]  /*6ab0*/  LDCU.64 UR6, c[0x4][0x78] ;  /* 0x01000f00ff0677ac */ /* 0x000e620008000a00 */
[----:B------:R-:W3:Y:S01]  /*6ac0*/  LDC.64 R2, c[0x4][R3] ;  /* 0x0100000003027b82 */ /* 0x000ee20000000a00 */
[----:B------:R-:W5:Y:S01]  /*6ad0*/  LDCU.64 UR4, c[0x4][0x10] ;  /* 0x01000200ff0477ac */ /* 0x000f620008000a00 */
[----:B--2---:R-:W-:Y:S01]  /*6ae0*/  MOV R5, UR9 ;  /* 0x0000000900057c02 */ /* 0x004fe20008000f00 */
[----:B------:R-:W-:Y:S01]  /*6af0*/  IMAD.U32 R4, RZ, RZ, UR8 ;  /* 0x00000008ff047e24 */ /* 0x000fe2000f8e00ff */
[----:B-1----:R-:W-:Y:S01]  /*6b00*/  MOV R7, UR7 ;  /* 0x0000000700077c02 */ /* 0x002fe20008000f00 */
[----:B------:R-:W-:Y:S01]  /*6b10*/  IMAD.U32 R6, RZ, RZ, UR6 ;  /* 0x00000006ff067e24 */ /* 0x000fe2000f8e00ff */
[----:B-----5:R-:W-:Y:S01]  /*6b20*/  MOV R11, UR5 ;  /* 0x00000005000b7c02 */ /* 0x020fe20008000f00 */
[----:B------:R-:W-:Y:S02]  /*6b30*/  IMAD.U32 R10, RZ, RZ, UR4 ;  /* 0x00000004ff0a7e24 */ /* 0x000fe4000f8e00ff */
[----:B------:R-:W-:Y:S07]  /*6b40*/  LEPC R20, `(.L_x_106) ;  /* 0x000000001014794e */ /* 0x000fee0000000000 */
[----:B---34-:R-:W-:Y:S05]  /*6b50*/  CALL.ABS.NOINC R2 ;  /* 0x0000000002007343 */ /* 0x018fea0003c00000 */
.L_x_106:
[----:B------:R-:W-:Y:S05]  /*6b60*/  WARPSYNC.ALL ;  /* 0x0000000000007948 */ /* 0x000fea0003800000 */
[----:B------:R-:W-:Y:S01]  /*6b70*/  R2UR UR4, R48 ;  /* 0x00000000300472ca */ /* 0x000fe200000e0000 */
[--C-:B----4-:R-:W-:Y:S01]  /*6b80*/  HADD2.F32 R3, -RZ, R56.reuse.H0_H0 ;  /* 0x20000038ff037230 */ /* 0x110fe20000004100 */
[----:B------:R-:W-:Y:S01]  /*6b90*/  ISETP.NE.AND P6, PT, R105, RZ, PT ;  /* 0x000000ff6900720c */ /* 0x000fe20003fc5270 */
[--C-:B------:R-:W-:Y:S01]  /*6ba0*/  HADD2.F32 R51, -RZ, R57.reuse.H1_H1 ;  /* 0x30000039ff337230 */ /* 0x100fe20000004100 */
[----:B------:R-:W-:Y:S01]  /*6bb0*/  MOV R50, UR51 ;  /* 0x0000003300327c02 */ /* 0x000fe20008000f00 */
[----:B------:R-:W-:Y:S01]  /*6bc0*/  BSSY.RECONVERGENT B0, `(.L_x_107) ;  /* 0x000008c000007945 */ /* 0x000fe20003800200 */
[----:B------:R-:W-:Y:S02]  /*6bd0*/  MOV R74, UR37 ;  /* 0x00000025004a7c02 */ /* 0x000fe40008000f00 */
[----:B------:R-:W-:Y:S05]  /*6be0*/  ISETP.NE.AND P0, PT, R101, RZ, PT ;  /* 0x000000ff6500720c */ /* 0x000fea0003f05270 */
[----:B-1----:R-:W1:Y:S02]  /*6bf0*/  LDTM.16dp256bit.x8 R4, tmem[UR4+0x40] ;  /* 0x00004004000479ee */ /* 0x002e6400081a0000 */
[----:B------:R-:W-:Y:S04]  /*6c00*/  @P6 LEA R50, R50, UR36, 0x3 ;  /* 0x0000002432326c11 */ /* 0x000fe8000f8e18ff */
[----:B------:R-:W-:Y:S04]  /*6c10*/  @P6 IADD3 R50, PT, PT, R50, 0x60, RZ ;  /* 0x0000006032326810 */ /* 0x000fe80007ffe0ff */
[----:B------:R-:W-:Y:S01]  /*6c20*/  @P6 PRMT R74, R74, 0x654, R50 ;  /* 0x000006544a4a6816 */ /* 0x000fe20000000032 */
[----:B------:R-:W-:Y:S02]  /*6c30*/  HADD2.F32 R50, -RZ, R57.H0_H0 ;  /* 0x20000039ff327230 */ /* 0x000fe40000004100 */
[C---:B-1----:R-:W-:Y:S01]  /*6c40*/  FMUL R0, R47.reuse, R4 ;  /* 0x000000042f007220 */ /* 0x042fe20000400000 */
[----:B------:R-:W-:Y:S02]  /*6c50*/  HADD2.F32 R4, -RZ, R56.H1_H1 ;  /* 0x30000038ff047230 */ /* 0x000fe40000004100 */
[C---:B------:R-:W-:Y:S01]  /*6c60*/  FMUL R2, R47.reuse, R5 ;  /* 0x000000052f027220 */ /* 0x040fe20000400000 */
[----:B------:R-:W-:Y:S01]  /*6c70*/  FMUL R7, R47, R7 ;  /* 0x000000072f077220 */ /* 0x000fe20000400000 */
[----:B------:R-:W-:Y:S01]  /*6c80*/  FFMA R0, R49, R3, R0 ;  /* 0x0000000331007223 */ /* 0x000fe20000000000 */
[----:B------:R-:W-:Y:S01]  /*6c90*/  FMUL R3, R47, R6 ;  /* 0x000000062f037220 */ /* 0x000fe20000400000 */
[----:B------:R-:W-:Y:S01]  /*6ca0*/  FFMA R2, R49, R4, R2 ;  /* 0x0000000431027223 */ /* 0x000fe20000000002 */
[C---:B------:R-:W-:Y:S01]  /*6cb0*/  FMUL R4, R47.reuse, R8 ;  /* 0x000000082f047220 */ /* 0x040fe20000400000 */
[----:B------:R-:W-:Y:S01]  /*6cc0*/  FMUL R8, R47, R12 ;  /* 0x0000000c2f087220 */ /* 0x000fe20000400000 */
[----:B------:R-:W-:Y:S01]  /*6cd0*/  FFMA R3, R49, R50, R3 ;  /* 0x0000003231037223 */ /* 0x000fe20000000003 */
[C---:B------:R-:W-:Y:S01]  /*6ce0*/  FMUL R12, R47.reuse, R16 ;  /* 0x000000102f0c7220 */ /* 0x040fe20000400000 */
[C---:B------:R-:W-:Y:S01]  /*6cf0*/  FMUL R16, R47.reuse, R20 ;  /* 0x000000142f107220 */ /* 0x040fe20000400000 */
[C---:B------:R-:W-:Y:S01]  /*6d00*/  FMUL R20, R47.reuse, R24 ;  /* 0x000000182f147220 */ /* 0x040fe20000400000 */
[C---:B------:R-:W-:Y:S01]  /*6d10*/  FMUL R24, R47.reuse, R28 ;  /* 0x0000001c2f187220 */ /* 0x040fe20000400000 */
[C---:B------:R-:W-:Y:S01]  /*6d20*/  FMUL R28, R47.reuse, R32 ;  /* 0x000000202f1c7220 */ /* 0x040fe20000400000 */
[--C-:B------:R-:W-:Y:S01]  /*6d30*/  HADD2.F32 R32, -RZ, R58.reuse.H0_H0 ;  /* 0x2000003aff207230 */ /* 0x100fe20000004100 */
[----:B------:R-:W-:Y:S01]  /*6d40*/  F2FP.F16.F32.PACK_AB R52, R2, R0 ;  /* 0x000000000234723e */ /* 0x000fe200000000ff */
[----:B------:R-:W-:Y:S02]  /*6d50*/  HADD2.F32 R0, -RZ, R58.H1_H1 ;  /* 0x3000003aff007230 */ /* 0x000fe40000004100 */
[----:B------:R-:W-:Y:S01]  /*6d60*/  FMUL R5, R47, R9 ;  /* 0x000000092f057220 */ /* 0x000fe20000400000 */
[--C-:B------:R-:W-:Y:S02]  /*6d70*/  HADD2.F32 R2, -RZ, R59.reuse.H0_H0 ;  /* 0x2000003bff027230 */ /* 0x100fe40000004100 */
[C---:B------:R-:W-:Y:S01]  /*6d80*/  FFMA R7, R49.reuse, R51, R7 ;  /* 0x0000003331077223 */ /* 0x040fe20000000007 */
[C---:B------:R-:W-:Y:S01]  /*6d90*/  FFMA R4, R49.reuse, R32, R4 ;  /* 0x0000002031047223 */ /* 0x040fe20000000004 */
[----:B------:R-:W-:Y:S02]  /*6da0*/  HADD2.F32 R32, -RZ, R59.H1_H1 ;  /* 0x3000003bff207230 */ /* 0x000fe40000004100 */
[----:B------:R-:W-:Y:S01]  /*6db0*/  FFMA R5, R49, R0, R5 ;  /* 0x0000000031057223 */ /* 0x000fe20000000005 */
[--C-:B------:R-:W-:Y:S01]  /*6dc0*/  HADD2.F32 R0, -RZ, R60.reuse.H0_H0 ;  /* 0x2000003cff007230 */ /* 0x100fe20000004100 */
[----:B------:R-:W-:Y:S01]  /*6dd0*/  F2FP.F16.F32.PACK_AB R53, R7, R3 ;  /* 0x000000030735723e */ /* 0x000fe200000000ff */
[----:B------:R-:W-:Y:S01]  /*6de0*/  FMUL R6, R47, R10 ;  /* 0x0000000a2f067220 */ /* 0x000fe20000400000 */
[----:B------:R-:W-:Y:S01]  /*6df0*/  HADD2.F32 R3, -RZ, R61.H0_H0 ;  /* 0x2000003dff037230 */ /* 0x000fe20000004100 */
[----:B------:R-:W-:Y:S01]  /*6e00*/  F2FP.F16.F32.PACK_AB R54, R5, R4 ;  /* 0x000000040536723e */ /* 0x000fe200000000ff */
[----:B------:R-:W-:Y:S01]  /*6e10*/  FMUL R11, R47, R11 ;  /* 0x0000000b2f0b7220 */ /* 0x000fe20000400000 */
[----:B------:R-:W-:Y:S01]  /*6e20*/  FFMA R6, R49, R2, R6 ;  /* 0x0000000231067223 */ /* 0x000fe20000000006 */
[----:B------:R-:W-:Y:S02]  /*6e30*/  HADD2.F32 R2, -RZ, R60.H1_H1 ;  /* 0x3000003cff027230 */ /* 0x000fe40000004100 */
[----:B------:R-:W-:Y:S01]  /*6e40*/  FMUL R9, R47, R13 ;  /* 0x0000000d2f097220 */ /* 0x000fe20000400000 */
[C---:B------:R-:W-:Y:S01]  /*6e50*/  FFMA R11, R49.reuse, R32, R11 ;  /* 0x00000020310b7223 */ /* 0x040fe2000000000b */
[----:B------:R-:W-:Y:S02]  /*6e60*/  HADD2.F32 R4, -RZ, R77.H0_H0 ;  /* 0x2000004dff047230 */ /* 0x000fe40000004100 */
[C---:B------:R-:W-:Y:S01]  /*6e70*/  FFMA R8, R49.reuse, R0, R8 ;  /* 0x0000000031087223 */ /* 0x040fe20000000008 */
[----:B------:R-:W-:Y:S01]  /*6e80*/  FFMA R9, R49, R2, R9 ;  /* 0x0000000231097223 */ /* 0x000fe20000000009 */
[----:B------:R-:W-:Y:S01]  /*6e90*/  HADD2.F32 R0, -RZ, R61.H1_H1 ;  /* 0x3000003dff007230 */ /* 0x000fe20000004100 */
[----:B------:R-:W-:Y:S01]  /*6ea0*/  F2FP.F16.F32.PACK_AB R55, R11, R6 ;  /* 0x000000060b37723e */ /* 0x000fe200000000ff */
[C---:B------:R-:W-:Y:S01]  /*6eb0*/  FMUL R10, R47.reuse, R14 ;  /* 0x0000000e2f0a7220 */ /* 0x040fe20000400000 */
[----:B------:R-:W-:Y:S01]  /*6ec0*/  FMUL R15, R47, R15 ;  /* 0x0000000f2f0f7220 */ /* 0x000fe20000400000 */
[--C-:B------:R-:W-:Y:S01]  /*6ed0*/  HADD2.F32 R2, -RZ, R62.reuse.H0_H0 ;  /* 0x2000003eff027230 */ /* 0x100fe20000004100 */
[----:B------:R-:W-:Y:S01]  /*6ee0*/  F2FP.F16.F32.PACK_AB R8, R9, R8 ;  /* 0x000000080908723e */ /* 0x000fe200000000ff */
[----:B------:R1:W-:Y:S01]  /*6ef0*/  STSM.16.M88.4 [R107+0x2400], R52 ;  /* 0x002400346b007844 */ /* 0x0003e20000000200 */
[C---:B------:R-:W-:Y:S01]  /*6f00*/  FFMA R10, R49.reuse, R3, R10 ;  /* 0x00000003310a7223 */ /* 0x040fe2000000000a */
[C---:B------:R-:W-:Y:S01]  /*6f10*/  FFMA R15, R49.reuse, R0, R15 ;  /* 0x00000000310f7223 */ /* 0x040fe2000000000f */
[----:B------:R-:W-:Y:S02]  /*6f20*/  HADD2.F32 R3, -RZ, R62.H1_H1 ;  /* 0x3000003eff037230 */ /* 0x000fe40000004100 */
[----:B------:R-:W-:Y:S01]  /*6f30*/  FFMA R12, R49, R2, R12 ;  /* 0x00000002310c7223 */ /* 0x000fe2000000000c */
[----:B------:R-:W-:Y:S01]  /*6f40*/  FMUL R13, R47, R17 ;  /* 0x000000112f0d7220 */ /* 0x000fe20000400000 */
[--C-:B------:R-:W-:Y:S01]  /*6f50*/  HADD2.F32 R0, -RZ, R63.reuse.H0_H0 ;  /* 0x2000003fff007230 */ /* 0x100fe20000004100 */
[----:B------:R-:W-:Y:S01]  /*6f60*/  F2FP.F16.F32.PACK_AB R9, R15, R10 ;  /* 0x0000000a0f09723e */ /* 0x000fe200000000ff */
[----:B------:R-:W-:Y:S01]  /*6f70*/  FMUL R14, R47, R18 ;  /* 0x000000122f0e7220 */ /* 0x000fe20000400000 */
[----:B------:R-:W-:Y:S01]  /*6f80*/  FFMA R13, R49, R3, R13 ;  /* 0x00000003310d7223 */ /* 0x000fe2000000000d */
[----:B------:R-:W-:Y:S02]  /*6f90*/  HADD2.F32 R2, -RZ, R63.H1_H1 ;  /* 0x3000003fff027230 */ /* 0x000fe40000004100 */
[----:B------:R-:W-:Y:S01]  /*6fa0*/  FMUL R19, R47, R19 ;  /* 0x000000132f137220 */ /* 0x000fe20000400000 */
[----:B------:R-:W-:Y:S01]  /*6fb0*/  FFMA R14, R49, R0, R14 ;  /* 0x00000000310e7223 */ /* 0x000fe2000000000e */
[--C-:B------:R-:W-:Y:S01]  /*6fc0*/  HADD2.F32 R0, -RZ, R68.reuse.H0_H0 ;  /* 0x20000044ff007230 */ /* 0x100fe20000004100 */
[----:B------:R-:W-:Y:S01]  /*6fd0*/  F2FP.F16.F32.PACK_AB R10, R13, R12 ;  /* 0x0000000c0d0a723e */ /* 0x000fe200000000ff */
[----:B------:R-:W-:Y:S01]  /*6fe0*/  FFMA R19, R49, R2, R19 ;  /* 0x0000000231137223 */ /* 0x000fe20000000013 */
[----:B------:R-:W-:Y:S02]  /*6ff0*/  HADD2.F32 R2, -RZ, R68.H1_H1 ;  /* 0x30000044ff027230 */ /* 0x000fe40000004100 */
[----:B------:R-:W-:Y:S01]  /*7000*/  FMUL R17, R47, R21 ;  /* 0x000000152f117220 */ /* 0x000fe20000400000 */
[----:B------:R-:W-:Y:S01]  /*7010*/  FFMA R16, R49, R0, R16 ;  /* 0x0000000031107223 */ /* 0x000fe20000000010 */
[--C-:B------:R-:W-:Y:S01]  /*7020*/  HADD2.F32 R3, -RZ, R69.reuse.H0_H0 ;  /* 0x20000045ff037230 */ /* 0x100fe20000004100 */
[----:B------:R-:W-:Y:S01]  /*7030*/  F2FP.F16.F32.PACK_AB R11, R19, R14 ;  /* 0x0000000e130b723e */ /* 0x000fe200000000ff */
[----:B------:R-:W-:Y:S01]  /*7040*/  FFMA R17, R49, R2, R17 ;  /* 0x0000000231117223 */ /* 0x000fe20000000011 */
[C---:B------:R-:W-:Y:S01]  /*7050*/  FMUL R18, R47.reuse, R22 ;  /* 0x000000162f127220 */ /* 0x040fe20000400000 */
[----:B------:R-:W-:Y:S02]  /*7060*/  HADD2.F32 R0, -RZ, R69.H1_H1 ;  /* 0x30000045ff007230 */ /* 0x000fe40000004100 */
[----:B------:R-:W-:Y:S01]  /*7070*/  FMUL R23, R47, R23 ;  /* 0x000000172f177220 */ /* 0x000fe20000400000 */
[----:B------:R1:W-:Y:S01]  /*7080*/  STSM.16.M88.4 [R106+0x2400], R8 ;  /* 0x002400086a007844 */ /* 0x0003e20000000200 */
[----:B------:R-:W-:Y:S01]  /*7090*/  F2FP.F16.F32.PACK_AB R16, R17, R16 ;  /* 0x000000101110723e */ /* 0x000fe200000000ff */
[C---:B------:R-:W-:Y:S01]  /*70a0*/  FFMA R18, R49.reuse, R3, R18 ;  /* 0x0000000331127223 */ /* 0x040fe20000000012 */
[----:B------:R-:W-:Y:S01]  /*70b0*/  FFMA R23, R49, R0, R23 ;  /* 0x0000000031177223 */ /* 0x000fe20000000017 */
[--C-:B------:R-:W-:Y:S02]  /*70c0*/  HADD2.F32 R2, -RZ, R70.reuse.H0_H0 ;  /* 0x20000046ff027230 */ /* 0x100fe40000004100 */
[C---:B------:R-:W-:Y:S01]  /*70d0*/  FMUL R21, R47.reuse, R25 ;  /* 0x000000192f157220 */ /* 0x040fe20000400000 */
[----:B------:R-:W-:Y:S02]  /*70e0*/  HADD2.F32 R0, -RZ, R70.H1_H1 ;  /* 0x30000046ff007230 */ /* 0x000fe40000004100 */
[----:B------:R-:W-:Y:S01]  /*70f0*/  FMUL R22, R47, R26 ;  /* 0x0000001a2f167220 */ /* 0x000fe20000400000 */
[--C-:B------:R-:W-:Y:S02]  /*7100*/  HADD2.F32 R3, -RZ, R71.reuse.H0_H0 ;  /* 0x20000047ff037230 */ /* 0x100fe40000004100 */
[----:B------:R-:W-:Y:S01]  /*7110*/  FFMA R20, R49, R2, R20 ;  /* 0x0000000231147223 */ /* 0x000fe20000000014 */
[----:B------:R-:W-:Y:S01]  /*7120*/  FMUL R27, R47, R27 ;  /* 0x0000001b2f1b7220 */ /* 0x000fe20000400000 */
[C---:B------:R-:W-:Y:S01]  /*7130*/  FFMA R21, R49.reuse, R0, R21 ;  /* 0x0000000031157223 */ /* 0x040fe20000000015 */
[----:B------:R-:W-:Y:S02]  /*7140*/  HADD2.F32 R0, -RZ, R71.H1_H1 ;  /* 0x30000047ff007230 */ /* 0x000fe40000004100 */
[----:B------:R-:W-:Y:S01]  /*7150*/  FFMA R22, R49, R3, R22 ;  /* 0x0000000331167223 */ /* 0x000fe20000000016 */
[--C-:B------:R-:W-:Y:S02]  /*7160*/  HADD2.F32 R2, -RZ, R76.reuse.H0_H0 ;  /* 0x2000004cff027230 */ /* 0x100fe40000004100 */
[C---:B------:R-:W-:Y:S01]  /*7170*/  FMUL R25, R47.reuse, R29 ;  /* 0x0000001d2f197220 */ /* 0x040fe20000400000 */
[----:B------:R-:W-:Y:S02]  /*7180*/  HADD2.F32 R3, -RZ, R76.H1_H1 ;  /* 0x3000004cff037230 */ /* 0x000fe40000004100 */
[----:B------:R-:W-:Y:S01]  /*7190*/  FMUL R26, R47, R30 ;  /* 0x0000001e2f1a7220 */ /* 0x000fe20000400000 */
[C---:B------:R-:W-:Y:S01]  /*71a0*/  FFMA R27, R49.reuse, R0, R27 ;  /* 0x00000000311b7223 */ /* 0x040fe2000000001b */
[C---:B------:R-:W-:Y:S01]  /*71b0*/  FFMA R24, R49.reuse, R2, R24 ;  /* 0x0000000231187223 */ /* 0x040fe20000000018 */
[----:B------:R-:W-:Y:S02]  /*71c0*/  HADD2.F32 R0, -RZ, R77.H1_H1 ;  /* 0x3000004dff007230 */ /* 0x000fe40000004100 */
[----:B------:R-:W-:Y:S01]  /*71d0*/  FFMA R25, R49, R3, R25 ;  /* 0x0000000331197223 */ /* 0x000fe20000000019 */
[----:B------:R-:W-:Y:S01]  /*71e0*/  FMUL R31, R47, R31 ;  /* 0x0000001f2f1f7220 */ /* 0x000fe20000400000 */
[--C-:B------:R-:W-:Y:S02]  /*71f0*/  HADD2.F32 R2, -RZ, R78.reuse.H0_H0 ;  /* 0x2000004eff027230 */ /* 0x100fe40000004100 */
[----:B------:R-:W-:Y:S01]  /*7200*/  FFMA R26, R49, R4, R26 ;  /* 0x00000004311a7223 */ /* 0x000fe2000000001a */
[----:B------:R-:W-:Y:S02]  /*7210*/  HADD2.F32 R3, -RZ, R78.H1_H1 ;  /* 0x3000004eff037230 */ /* 0x000fe40000004100 */
[C---:B------:R-:W-:Y:S01]  /*7220*/  FMUL R29, R47.reuse, R33 ;  /* 0x000000212f1d7220 */ /* 0x040fe20000400000 */
[--C-:B------:R-:W-:Y:S02]  /*7230*/  HADD2.F32 R4, -RZ, R79.reuse.H0_H0 ;  /* 0x2000004fff047230 */ /* 0x100fe40000004100 */
[----:B------:R-:W-:Y:S01]  /*7240*/  FMUL R30, R47, R34 ;  /* 0x000000222f1e7220 */ /* 0x000fe20000400000 */
[----:B------:R-:W-:Y:S02]  /*7250*/  HADD2.F32 R5, -RZ, R79.H1_H1 ;  /* 0x3000004fff057230 */ /* 0x000fe40000004100 */
[----:B------:R-:W-:Y:S01]  /*7260*/  FFMA R31, R49, R0, R31 ;  /* 0x00000000311f7223 */ /* 0x000fe2000000001f */
[----:B------:R-:W-:Y:S01]  /*7270*/  FMUL R35, R47, R35 ;  /* 0x000000232f237220 */ /* 0x000fe20000400000 */
[C---:B------:R-:W-:Y:S01]  /*7280*/  FFMA R28, R49.reuse, R2, R28 ;  /* 0x00000002311c7223 */ /* 0x040fe2000000001c */
[C---:B------:R-:W-:Y:S01]  /*7290*/  FFMA R29, R49.reuse, R3, R29 ;  /* 0x00000003311d7223 */ /* 0x040fe2000000001d */
[----:B------:R-:W-:Y:S01]  /*72a0*/  FFMA R30, R49, R4, R30 ;  /* 0x00000004311e7223 */ /* 0x000fe2000000001e */
[----:B------:R-:W-:Y:S01]  /*72b0*/  F2FP.F16.F32.PACK_AB R17, R23, R18 ;  /* 0x000000121711723e */ /* 0x000fe200000000ff */
[----:B------:R-:W-:Y:S01]  /*72c0*/  FFMA R35, R49, R5, R35 ;  /* 0x0000000531237223 */ /* 0x000fe20000000023 */
[----:B------:R-:W-:Y:S02]  /*72d0*/  F2FP.F16.F32.PACK_AB R18, R21, R20 ;  /* 0x000000141512723e */ /* 0x000fe400000000ff */
[----:B------:R-:W-:Y:S02]  /*72e0*/  F2FP.F16.F32.PACK_AB R19, R27, R22 ;  /* 0x000000161b13723e */ /* 0x000fe400000000ff */
[----:B------:R-:W-:Y:S02]  /*72f0*/  F2FP.F16.F32.PACK_AB R24, R25, R24 ;  /* 0x000000181918723e */ /* 0x000fe400000000ff */
[----:B------:R-:W-:Y:S01]  /*7300*/  F2FP.F16.F32.PACK_AB R25, R31, R26 ;  /* 0x0000001a1f19723e */ /* 0x000fe200000000ff */
[----:B------:R1:W-:Y:S01]  /*7310*/  STSM.16.M88.4 [R108+0x2000], R16 ;  /* 0x002000106c007844 */ /* 0x0003e20000000200 */
[----:B------:R-:W-:Y:S02]  /*7320*/  F2FP.F16.F32.PACK_AB R26, R29, R28 ;  /* 0x0000001c1d1a723e */ /* 0x000fe400000000ff */
[----:B------:R-:W-:Y:S02]  /*7330*/  F2FP.F16.F32.PACK_AB R27, R35, R30 ;  /* 0x0000001e231b723e */ /* 0x000fe400000000ff */
[----:B------:R-:W-:Y:S02]  /*7340*/  LEA R0, R65, UR36, 0x3 ;  /* 0x0000002441007c11 */ /* 0x000fe4000f8e18ff */
[----:B------:R-:W-:Y:S01]  /*7350*/  @P6 SHF.L.U32 R2, R98, 0x1f, RZ ;  /* 0x0000001f62026819 */ /* 0x000fe200000006ff */
[----:B------:R1:W-:Y:S01]  /*7360*/  STSM.16.M88.4 [R109+0x2000], R24 ;  /* 0x002000186d007844 */ /* 0x0003e20000000200 */
        /* <DEDUP_REMOVED lines=8> */
[----:B------:R-:W-:Y:S02]  /*73f0*/  UIADD3 UR8, UP0, UPT, UR52, 0x680, URZ ;  /* 0x0000068034087890 */ /* 0x000fe4000ff1e0ff */
[----:B------:R-:W-:Y:S02]  /*7400*/  UIADD3 UR5, UPT, UPT, UR41, 0x40, URZ ;  /* 0x0000004029057890 */ /* 0x000fe4000fffe0ff */
[----:B------:R-:W-:Y:S02]  /*7410*/  UIADD3 UR4, UPT, UPT, UR36, 0x2400, URZ ;  /* 0x0000240024047890 */ /* 0x000fe4000fffe0ff */
[----:B------:R-:W-:Y:S01]  /*7420*/  UIADD3.X UR9, UPT, UPT, URZ, UR53, URZ, UP0, !UPT ;  /* 0x00000035ff097290 */ /* 0x000fe200087fe4ff */
[----:B------:R-:W-:Y:S01]  /*7430*/  UMOV UR6, UR42 ;  /* 0x0000002a00067c82 */ /* 0x000fe20008000000 */
[----:B------:R-:W-:Y:S07]  /*7440*/  UMOV UR7, UR44 ;  /* 0x0000002c00077c82 */ /* 0x000fee0008000000 */
[----:B------:R2:W-:Y:S01]  /*7450*/  UTMASTG.3D [UR4], [UR8] ;  /* 0x00000004080073b5 */ /* 0x0005e20008010000 */
[----:B------:R0:W-:Y:S01]  /*7460*/  UTMACMDFLUSH ;  /* 0x00000000000079b7 */ /* 0x0001e20000000000 */
[----:B--2---:R-:W-:Y:S04]  /*7470*/  DEPBAR.LE SB0, 0x1 ;  /* 0x000080400000791a */ /* 0x004fe80000000000 */
.L_x_108:
[----:B------:R-:W-:Y:S05]  /*7480*/  BSYNC.RECONVERGENT B0 ;  /* 0x0000000000007941 */ /* 0x000fea0003800200 */
.L_x_107:
[----:B------:R-:W-:Y:S01]  /*7490*/  BAR.SYNC.DEFER_BLOCKING 0x1, 0x80 ;  /* 0x0042000000007b1d */ /* 0x000fe20000010000 */
[----:B------:R-:W-:Y:S04]  /*74a0*/  UIADD3 UR40, UPT, UPT, UR51, 0x1, URZ ;  /* 0x0000000133287890 */ /* 0x000fe8000fffe0ff */
[----:B------:R-:W-:Y:S04]  /*74b0*/  UISETP.NE.AND UP0, UPT, UR40, 0x4, UPT ;  /* 0x000000042800788c */ /* 0x000fe8000bf05270 */
[----:B------:R-:W-:Y:S01]  /*74c0*/  USEL UR40, UR40, URZ, UP0 ;  /* 0x000000ff28287287 */ /* 0x000fe20008000000 */
[----:B------:R2:W-:Y:S01]  /*74d0*/  @P6 SYNCS.ARRIVE.TRANS64.RED.A1T0 RZ, [R74+URZ], RZ ;  /* 0x000000ff4aff69a7 */ /* 0x0005e200081004ff */
[----:B------:R-:W-:Y:S01]  /*74e0*/  BSSY B1, `(.L_x_109) ;  /* 0x0000018000017945 */ /* 0x000fe20003800000 */
[----:B------:R-:W3:Y:S02]  /*74f0*/  @P6 SYNCS.PHASECHK.TRANS64.TRYWAIT P0, [R0+URZ+0x40], R2 ;  /* 0x00004002000065a7 */ /* 0x000ee400080011ff */
[----:B---3--:R-:W-:Y:S01]  /*7500*/  @P6 SEL R67, RZ, 0x1, !P0 ;  /* 0x00000001ff436807 */ /* 0x008fe20004000000 */
[----:B--2---:R-:W-:Y:S06]  /*7510*/  @!P6 BRA `(.L_x_110) ;  /* 0x000000000050e947 */ /* 0x004fec0003800000 */
        /* <DEDUP_REMOVED lines=8> */
[----:B------:R-:W-:Y:S04]  /*75a0*/  SHF.L.U32 R5, R98, 0x1f, RZ ;  /* 0x0000001f62057819 */ /* 0x000fe800000006ff */
[----:B------:R-:W2:Y:S02]  /*75b0*/  SYNCS.PHASECHK.TRANS64.TRYWAIT P0, [R0+URZ+0x40], R5 ;  /* 0x00004005000075a7 */ /* 0x000ea400080011ff */
[----:B--2---:R-:W-:Y:S05]  /*75c0*/  @!P0 BRA `(.L_x_113) ;  /* 0x0000002400708947 */ /* 0x004fea0003800000 */
.L_x_112:
[----:B------:R-:W-:Y:S05]  /*75d0*/  BSYNC B0 ;  /* 0x0000000000007941 */ /* 0x000fea0003800000 */
.L_x_111:
[----:B------:R-:W-:Y:S02]  /*75e0*/  ISETP.NE.AND P0, PT, R72, RZ, PT ;  /* 0x000000ff4800720c */ /* 0x000fe40003f05270 */
[----:B------:R-:W-:Y:S11]  /*75f0*/  IADD3 R65, PT, PT, R65, 0x1, RZ ;  /* 0x0000000141417810 */ /* 0x000ff60007ffe0ff */
[----:B--2---:R-:W-:Y:S01]  /*7600*/  @P0 IMAD.IADD R0, R99, 0x1, R2 ;  /* 0x0000000163000824 */ /* 0x004fe200078e0202 */
[----:B------:R-:W-:Y:S05]  /*7610*/  @P0 WARPSYNC.ALL ;  /* 0x0000000000000948 */ /* 0x000fea0003800000 */
[----:B------:R2:W3:Y:S04]  /*7620*/  @P0 LDSM.16.M88.4 R56, [R4+UR36+0x400] ;  /* 0x000400240438083b */ /* 0x0004e80008000200 */
[----:B------:R2:W4:Y:S04]  /*7630*/  @P0 LDSM.16.M88.4 R60, [R3+0x400] ;  /* 0x00040000033c083b */ /* 0x0005280000000200 */
[----:B------:R2:W1:Y:S04]  /*7640*/  @P0 LDSM.16.M88.4 R68, [R2+0x400] ;  /* 0x000400000244083b */ /* 0x0004680000000200 */
[----:B------:R2:W1:Y:S02]  /*7650*/  @P0 LDSM.16.M88.4 R76, [R0+0x400] ;  /* 0x00040000004c083b */ /* 0x0004640000000200 */
.L_x_110:
[----:B------:R-:W-:Y:S05]  /*7660*/  BSYNC B1 ;  /* 0x0000000000017941 */ /* 0x000fea0003800000 */
.L_x_109:
[----:B--2---:R-:W-:Y:S05]  /*7670*/  VIADD R0, R48, 0x80 ;  /* 0x0000008030007836 */ /* 0x004fea0000000000 */
        /* <DEDUP_REMOVED lines=20> */
.L_x_114:
[----:B------:R-:W-:Y:S05]  /*77c0*/  WARPSYNC.ALL ;  /* 0x0000000000007948 */ /* 0x000fea0003800000 */
[----:B------:R-:W-:Y:S01]  /*77d0*/  R2UR UR4, R48 ;  /* 0x00000000300472ca */ /* 0x000fe200000e0000 */
[--C-:B---3--:R-:W-:Y:S01]  /*77e0*/  HADD2.F32 R3, -RZ, R56.reuse.H0_H0 ;  /* 0x20000038ff037230 */ /* 0x108fe20000004100 */
        /* <DEDUP_REMOVED lines=35> */
[--C-:B----4-:R-:W-:Y:S01]  /*7a20*/  HADD2.F32 R0, -RZ, R60.reuse.H0_H0 ;  /* 0x2000003cff007230 */ /* 0x110fe20000004100 */
        /* <DEDUP_REMOVED lines=107> */
.L_x_116:
[----:B------:R-:W-:Y:S05]  /*80e0*/  BSYNC.RECONVERGENT B0 ;  /* 0x0000000000007941 */ /* 0x000fea0003800200 */
.L_x_115:
        /* <DEDUP_REMOVED lines=20> */
.L_x_120:
[----:B------:R-:W-:Y:S05]  /*8230*/  BSYNC B0 ;  /* 0x0000000000007941 */ /* 0x000fea0003800000 */
.L_x_119:
[----:B------:R-:W-:Y:S11]  /*8240*/  ISETP.NE.AND P0, PT, R72, RZ, PT ;  /* 0x000000ff4800720c */ /* 0x000ff60003f05270 */
[----:B------:R-:W-:Y:S02]  /*8250*/  @!UPT UIADD3 URZ, UPT, UPT, URZ, URZ, URZ ;  /* 0x000000fffffff290 */ /* 0x000fe4000fffe0ff */
[----:B--2---:R-:W-:Y:S01]  /*8260*/  @P0 IADD3 R0, PT, PT, R99, R73, RZ ;  /* 0x0000004963000210 */ /* 0x004fe20007ffe0ff */
[----:B------:R-:W-:Y:S05]  /*8270*/  @P0 WARPSYNC.ALL ;  /* 0x0000000000000948 */ /* 0x000fea0003800000 */
[----:B------:R2:W3:Y:S04]  /*8280*/  @P0 LDSM.16.M88.4 R56, [R65+UR36+0x400] ;  /* 0x000400244138083b */ /* 0x0004e80008000200 */
[----:B------:R2:W4:Y:S04]  /*8290*/  @P0 LDSM.16.M88.4 R60, [R3+0x400] ;  /* 0x00040000033c083b */ /* 0x0005280000000200 */
[----:B------:R2:W1:Y:S04]  /*82a0*/  @P0 LDSM.16.M88.4 R68, [R73+0x400] ;  /* 0x000400004944083b */ /* 0x0004680000000200 */
[----:B------:R2:W1:Y:S02]  /*82b0*/  @P0 LDSM.16.M88.4 R76, [R0+0x400] ;  /* 0x00040000004c083b */ /* 0x0004640000000200 */
.L_x_118:
[----:B------:R-:W-:Y:S05]  /*82c0*/  BSYNC B1 ;  /* 0x0000000000017941 */ /* 0x000fea0003800000 */
.L_x_117:
        /* <DEDUP_REMOVED lines=21> */
.L_x_122:
[----:B------:R-:W-:Y:S01]  /*8420*/  ISETP.NE.AND P0, PT, R101, RZ, PT ;  /* 0x000000ff6500720c */ /* 0x000fe20003f05270 */
[----:B------:R-:W-:Y:S05]  /*8430*/  WARPSYNC.ALL ;  /* 0x0000000000007948 */ /* 0x000fea0003800000 */
[----:B------:R-:W-:Y:S01]  /*8440*/  R2UR UR4, R48 ;  /* 0x00000000300472ca */ /* 0x000fe200000e0000 */
[--C-:B---3--:R-:W-:Y:S01]  /*8450*/  HADD2.F32 R0, -RZ, R56.reuse.H0_H0 ;  /* 0x20000038ff007230 */ /* 0x108fe20000004100 */
[----:B------:R-:W-:Y:S01]  /*8460*/  R2UR UR5, R64 ;  /* 0x00000000400572ca */ /* 0x000fe200000e0000 */
[----:B------:R-:W-:Y:S01]  /*8470*/  HADD2.F32 R2, -RZ, R56.H1_H1 ;  /* 0x30000038ff027230 */ /* 0x000fe20000004100 */
[----:B------:R-:W-:Y:S01]  /*8480*/  BSSY.RECONVERGENT B0, `(.L_x_123) ;  /* 0x0000089000007945 */ /* 0x000fe20003800200 */
[--C-:B------:R-:W-:Y:S02]  /*8490*/  HADD2.F32 R3, -RZ, R57.reuse.H0_H0 ;  /* 0x20000039ff037230 */ /* 0x100fe40000004100 */
[----:B------:R-:W-:Y:S02]  /*84a0*/  HADD2.F32 R48, -RZ, R57.H1_H1 ;  /* 0x30000039ff307230 */ /* 0x000fe40000004100 */
[--C-:B------:R-:W-:Y:S02]  /*84b0*/  HADD2.F32 R50, -RZ, R58.reuse.H0_H0 ;  /* 0x2000003aff327230 */ /* 0x100fe40000004100 */
[----:B------:R-:W-:Y:S02]  /*84c0*/  HADD2.F32 R51, -RZ, R58.H1_H1 ;  /* 0x3000003aff337230 */ /* 0x000fe40000004100 */
[----:B-1----:R-:W1:Y:S01]  /*84d0*/  LDTM.16dp256bit.x8 R4, tmem[UR4+0xc0] ;  /* 0x0000c004000479ee */ /* 0x002e6200081a0000 */
[----:B------:R-:W-:Y:S01]  /*84e0*/  NOP ;  /* 0x0000000000007918 */ /* 0x000fe20000000000 */
[----:B------:R-:W-:Y:S01]  /*84f0*/  UIADD3 UR5, UPT, UPT, UR5, 0xd0, URZ ;  /* 0x000000d005057890 */ /* 0x000fe2000fffe0ff */
[--C-:B------:R-:W-:Y:S02]  /*8500*/  HADD2.F32 R52, -RZ, R59.reuse.H0_H0 ;  /* 0x2000003bff347230 */ /* 0x100fe40000004100 */
[----:B------:R-:W-:Y:S01]  /*8510*/  HADD2.F32 R53, -RZ, R59.H1_H1 ;  /* 0x3000003bff357230 */ /* 0x000fe20000004100 */
[----:B------:R-:W-:Y:S01]  /*8520*/  UPRMT UR5, UR37, 0x654, UR5 ;  /* 0x0000065425057896 */ /* 0x000fe20008000005 */
[--C-:B----4-:R-:W-:Y:S02]  /*8530*/  HADD2.F32 R54, -RZ, R60.reuse.H0_H0 ;  /* 0x2000003cff367230 */ /* 0x110fe40000004100 */
[----:B------:R-:W-:Y:S02]  /*8540*/  HADD2.F32 R55, -RZ, R60.H1_H1 ;  /* 0x3000003cff377230 */ /* 0x000fe40000004100 */
[--C-:B------:R-:W-:Y:S02]  /*8550*/  HADD2.F32 R56, -RZ, R61.reuse.H0_H0 ;  /* 0x2000003dff387230 */ /* 0x100fe40000004100 */
[----:B------:R-:W-:Y:S02]  /*8560*/  HADD2.F32 R57, -RZ, R61.H1_H1 ;  /* 0x3000003dff397230 */ /* 0x000fe40000004100 */
[----:B-1----:R-:W-:Y:S01]  /*8570*/  SYNCS.ARRIVE.TRANS64.RED.A1T0 RZ, [UR5], RZ ;  /* 0x000000ffffff79a7 */ /* 0x002fe20008100405 */
[--C-:B------:R-:W-:Y:S02]  /*8580*/  HADD2.F32 R58, -RZ, R62.reuse.H0_H0 ;  /* 0x2000003eff3a7230 */ /* 0x100fe40000004100 */
[----:B------:R-:W-:Y:S02]  /*8590*/  HADD2.F32 R59, -RZ, R62.H1_H1 ;  /* 0x3000003eff3b7230 */ /* 0x000fe40000004100 */
[--C-:B------:R-:W-:Y:S02]  /*85a0*/  HADD2.F32 R60, -RZ, R63.reuse.H0_H0 ;  /* 0x2000003fff3c7230 */ /* 0x100fe40000004100 */
[----:B------:R-:W-:Y:S02]  /*85b0*/  HADD2.F32 R61, -RZ, R63.H1_H1 ;  /* 0x3000003fff3d7230 */ /* 0x000fe40000004100 */
[C---:B------:R-:W-:Y:S01]  /*85c0*/  FMUL R4, R47.reuse, R4 ;  /* 0x000000042f047220 */ /* 0x040fe20000400000 */
[C---:B------:R-:W-:Y:S01]  /*85d0*/  FMUL R5, R47.reuse, R5 ;  /* 0x000000052f057220 */ /* 0x040fe20000400000 */
[C---:B------:R-:W-:Y:S01]  /*85e0*/  FMUL R6, R47.reuse, R6 ;  /* 0x000000062f067220 */ /* 0x040fe20000400000 */
[----:B------:R-:W-:Y:S01]  /*85f0*/  FMUL R7, R47, R7 ;  /* 0x000000072f077220 */ /* 0x000fe20000400000 */
[C---:B------:R-:W-:Y:S01]  /*8600*/  FFMA R4, R49.reuse, R0, R4 ;  /* 0x0000000031047223 */ /* 0x040fe20000000004 */
[C---:B------:R-:W-:Y:S01]  /*8610*/  FFMA R5, R49.reuse, R2, R5 ;  /* 0x0000000231057223 */ /* 0x040fe20000000005 */
[C---:B------:R-:W-:Y:S01]  /*8620*/  FFMA R6, R49.reuse, R3, R6 ;  /* 0x0000000331067223 */ /* 0x040fe20000000006 */
[----:B------:R-:W-:Y:S01]  /*8630*/  FFMA R7, R49, R48, R7 ;  /* 0x0000003031077223 */ /* 0x000fe20000000007 */
[C---:B------:R-:W-:Y:S01]  /*8640*/  FMUL R8, R47.reuse, R8 ;  /* 0x000000082f087220 */ /* 0x040fe20000400000 */
[----:B------:R-:W-:Y:S01]  /*8650*/  FMUL R9, R47, R9 ;  /* 0x000000092f097220 */ /* 0x000fe20000400000 */
[----:B------:R-:W-:Y:S01]  /*8660*/  F2FP.F16.F32.PACK_AB R4, R5, R4 ;  /* 0x000000040504723e */ /* 0x000fe200000000ff */
[----:B------:R-:W-:Y:S01]  /*8670*/  FMUL R0, R47, R10 ;  /* 0x0000000a2f007220 */ /* 0x000fe20000400000 */
[----:B------:R-:W-:Y:S01]  /*8680*/  F2FP.F16.F32.PACK_AB R5, R7, R6 ;  /* 0x000000060705723e */ /* 0x000fe200000000ff */
[C---:B------:R-:W-:Y:S01]  /*8690*/  FFMA R8, R49.reuse, R50, R8 ;  /* 0x0000003231087223 */ /* 0x040fe20000000008 */
[C---:B------:R-:W-:Y:S01]  /*86a0*/  FFMA R9, R49.reuse, R51, R9 ;  /* 0x0000003331097223 */ /* 0x040fe20000000009 */
[----:B------:R-:W-:Y:S01]  /*86b0*/  FFMA R0, R49, R52, R0 ;  /* 0x0000003431007223 */ /* 0x000fe20000000000 */
[C---:B------:R-:W-:Y:S01]  /*86c0*/  FMUL R2, R47.reuse, R11 ;  /* 0x0000000b2f027220 */ /* 0x040fe20000400000 */
[C---:B------:R-:W-:Y:S01]  /*86d0*/  FMUL R3, R47.reuse, R12 ;  /* 0x0000000c2f037220 */ /* 0x040fe20000400000 */
[----:B------:R-:W-:Y:S01]  /*86e0*/  FMUL R10, R47, R13 ;  /* 0x0000000d2f0a7220 */ /* 0x000fe20000400000 */
[----:B------:R-:W-:Y:S01]  /*86f0*/  F2FP.F16.F32.PACK_AB R6, R9, R8 ;  /* 0x000000080906723e */ /* 0x000fe200000000ff */
[C---:B------:R-:W-:Y:S01]  /*8700*/  FFMA R2, R49.reuse, R53, R2 ;  /* 0x0000003531027223 */ /* 0x040fe20000000002 */
[C---:B------:R-:W-:Y:S01]  /*8710*/  FFMA R3, R49.reuse, R54, R3 ;  /* 0x0000003631037223 */ /* 0x040fe20000000003 */
[----:B------:R-:W-:Y:S01]  /*8720*/  FFMA R10, R49, R55, R10 ;  /* 0x00000037310a7223 */ /* 0x000fe2000000000a */
[C---:B------:R-:W-:Y:S01]  /*8730*/  FMUL R11, R47.reuse, R14 ;  /* 0x0000000e2f0b7220 */ /* 0x040fe20000400000 */
[C---:B------:R-:W-:Y:S01]  /*8740*/  FMUL R15, R47.reuse, R15 ;  /* 0x0000000f2f0f7220 */ /* 0x040fe20000400000 */
[----:B------:R-:W-:Y:S01]  /*8750*/  F2FP.F16.F32.PACK_AB R7, R2, R0 ;  /* 0x000000000207723e */ /* 0x000fe200000000ff */
[----:B------:R-:W-:Y:S01]  /*8760*/  FMUL R12, R47, R16 ;  /* 0x000000102f0c7220 */ /* 0x000fe20000400000 */
[----:B------:R-:W-:Y:S01]  /*8770*/  F2FP.F16.F32.PACK_AB R8, R10, R3 ;  /* 0x000000030a08723e */ /* 0x000fe200000000ff */
[C---:B------:R-:W-:Y:S01]  /*8780*/  FFMA R11, R49.reuse, R56, R11 ;  /* 0x00000038310b7223 */ /* 0x040fe2000000000b */
[C---:B------:R-:W-:Y:S01]  /*8790*/  FFMA R15, R49.reuse, R57, R15 ;  /* 0x00000039310f7223 */ /* 0x040fe2000000000f */
[----:B------:R1:W-:Y:S01]  /*87a0*/  STSM.16.M88.4 [R107+0x6400], R4 ;  /* 0x006400046b007844 */ /* 0x0003e20000000200 */
[----:B------:R-:W-:Y:S01]  /*87b0*/  FFMA R12, R49, R58, R12 ;  /* 0x0000003a310c7223 */ /* 0x000fe2000000000c */
[C---:B------:R-:W-:Y:S01]  /*87c0*/  FMUL R13, R47.reuse, R17 ;  /* 0x000000112f0d7220 */ /* 0x040fe20000400000 */
[----:B------:R-:W-:Y:S01]  /*87d0*/  FMUL R14, R47, R18 ;  /* 0x000000122f0e7220 */ /* 0x000fe20000400000 */
[----:B------:R-:W-:Y:S01]  /*87e0*/  F2FP.F16.F32.PACK_AB R9, R15, R11 ;  /* 0x0000000b0f09723e */ /* 0x000fe200000000ff */
[--C-:B------:R-:W-:Y:S02]  /*87f0*/  HADD2.F32 R62, -RZ, R68.reuse.H0_H0 ;  /* 0x20000044ff3e7230 */ /* 0x100fe40000004100 */
[C---:B------:R-:W-:Y:S01]  /*8800*/  FFMA R13, R49.reuse, R59, R13 ;  /* 0x0000003b310d7223 */ /* 0x040fe2000000000d */
[----:B------:R-:W-:Y:S01]  /*8810*/  FFMA R14, R49, R60, R14 ;  /* 0x0000003c310e7223 */ /* 0x000fe2000000000e */
[C---:B------:R-:W-:Y:S01]  /*8820*/  FMUL R19, R47.reuse, R19 ;  /* 0x000000132f137220 */ /* 0x040fe20000400000 */
[----:B------:R-:W-:Y:S02]  /*8830*/  HADD2.F32 R63, -RZ, R68.H1_H1 ;  /* 0x30000044ff3f7230 */ /* 0x000fe40000004100 */
[----:B------:R-:W-:Y:S01]  /*8840*/  FMUL R16, R47, R20 ;  /* 0x000000142f107220 */ /* 0x000fe20000400000 */
[----:B------:R-:W-:Y:S01]  /*8850*/  F2FP.F16.F32.PACK_AB R10, R13, R12 ;  /* 0x0000000c0d0a723e */ /* 0x000fe200000000ff */
[C---:B------:R-:W-:Y:S01]  /*8860*/  FFMA R19, R49.reuse, R61, R19 ;  /* 0x0000003d31137223 */ /* 0x040fe20000000013 */
[--C-:B------:R-:W-:Y:S02]  /*8870*/  HADD2.F32 R64, -RZ, R69.reuse.H0_H0 ;  /* 0x20000045ff407230 */ /* 0x100fe40000004100 */
[----:B------:R-:W-:Y:S01]  /*8880*/  FFMA R16, R49, R62, R16 ;  /* 0x0000003e31107223 */ /* 0x000fe20000000010 */
[----:B------:R-:W-:Y:S01]  /*8890*/  FMUL R17, R47, R21 ;  /* 0x000000152f117220 */ /* 0x000fe20000400000 */
[----:B------:R-:W-:Y:S01]  /*88a0*/  HADD2.F32 R65, -RZ, R69.H1_H1 ;  /* 0x30000045ff417230 */ /* 0x000fe20000004100 */
[----:B------:R-:W-:Y:S01]  /*88b0*/  F2FP.F16.F32.PACK_AB R11, R19, R14 ;  /* 0x0000000e130b723e */ /* 0x000fe200000000ff */
[----:B------:R-:W-:Y:S01]  /*88c0*/  FMUL R18, R47, R22 ;  /* 0x000000162f127220 */ /* 0x000fe20000400000 */
[----:B------:R-:W-:Y:S01]  /*88d0*/  FFMA R17, R49, R63, R17 ;  /* 0x0000003f31117223 */ /* 0x000fe20000000011 */
[--C-:B------:R-:W-:Y:S02]  /*88e0*/  HADD2.F32 R66, -RZ, R70.reuse.H0_H0 ;  /* 0x20000046ff427230 */ /* 0x100fe40000004100 */
[----:B------:R-:W-:Y:S01]  /*88f0*/  FMUL R23, R47, R23 ;  /* 0x000000172f177220 */ /* 0x000fe20000400000 */
[----:B------:R1:W-:Y:S01]  /*8900*/  STSM.16.M88.4 [R106+0x6400], R8 ;  /* 0x006400086a007844 */ /* 0x0003e20000000200 */
[----:B------:R-:W-:Y:S01]  /*8910*/  FFMA R18, R49, R64, R18 ;  /* 0x0000004031127223 */ /* 0x000fe20000000012 */
[----:B------:R-:W-:Y:S01]  /*8920*/  F2FP.F16.F32.PACK_AB R16, R17, R16 ;  /* 0x000000101110723e */ /* 0x000fe200000000ff */
[----:B------:R-:W-:Y:S01]  /*8930*/  FFMA R23, R49, R65, R23 ;  /* 0x0000004131177223 */ /* 0x000fe20000000017 */
[----:B------:R-:W-:Y:S02]  /*8940*/  HADD2.F32 R67, -RZ, R70.H1_H1 ;  /* 0x30000046ff437230 */ /* 0x000fe40000004100 */
[C---:B------:R-:W-:Y:S01]  /*8950*/  FMUL R20, R47.reuse, R24 ;  /* 0x000000182f147220 */ /* 0x040fe20000400000 */
[--C-:B------:R-:W-:Y:S02]  /*8960*/  HADD2.F32 R68, -RZ, R71.reuse.H0_H0 ;  /* 0x20000047ff447230 */ /* 0x100fe40000004100 */
[----:B------:R-:W-:Y:S01]  /*8970*/  FMUL R21, R47, R25 ;  /* 0x000000192f157220 */ /* 0x000fe20000400000 */
[----:B------:R-:W-:Y:S01]  /*8980*/  F2FP.F16.F32.PACK_AB R17, R23, R18 ;  /* 0x000000121711723e */ /* 0x000fe200000000ff */
[C---:B------:R-:W-:Y:S01]  /*8990*/  FFMA R20, R49.reuse, R66, R20 ;  /* 0x0000004231147223 */ /* 0x040fe20000000014 */
[----:B------:R-:W-:Y:S02]  /*89a0*/  HADD2.F32 R69, -RZ, R71.H1_H1 ;  /* 0x30000047ff457230 */ /* 0x000fe40000004100 */
[----:B------:R-:W-:Y:S01]  /*89b0*/  FFMA R21, R49, R67, R21 ;  /* 0x0000004331157223 */ /* 0x000fe20000000015 */
[C---:B------:R-:W-:Y:S01]  /*89c0*/  FMUL R22, R47.reuse, R26 ;  /* 0x0000001a2f167220 */ /* 0x040fe20000400000 */
[--C-:B------:R-:W-:Y:S02]  /*89d0*/  HADD2.F32 R70, -RZ, R76.reuse.H0_H0 ;  /* 0x2000004cff467230 */ /* 0x100fe40000004100 */
[C---:B------:R-:W-:Y:S01]  /*89e0*/  FMUL R27, R47.reuse, R27 ;  /* 0x0000001b2f1b7220 */ /* 0x040fe20000400000 */
[----:B------:R-:W-:Y:S02]  /*89f0*/  HADD2.F32 R71, -RZ, R76.H1_H1 ;  /* 0x3000004cff477230 */ /* 0x000fe40000004100 */
[C---:B------:R-:W-:Y:S01]  /*8a00*/  FMUL R24, R47.reuse, R28 ;  /* 0x0000001c2f187220 */ /* 0x040fe20000400000 */
[--C-:B------:R-:W-:Y:S02]  /*8a10*/  HADD2.F32 R72, -RZ, R77.reuse.H0_H0 ;  /* 0x2000004dff487230 */ /* 0x100fe40000004100 */
[----:B------:R-:W-:Y:S01]  /*8a20*/  FMUL R25, R47, R29 ;  /* 0x0000001d2f197220 */ /* 0x000fe20000400000 */
[----:B------:R-:W-:Y:S01]  /*8a30*/  FFMA R22, R49, R68, R22 ;  /* 0x0000004431167223 */ /* 0x000fe20000000016 */
[----:B------:R-:W-:Y:S02]  /*8a40*/  HADD2.F32 R73, -RZ, R77.H1_H1 ;  /* 0x3000004dff497230 */ /* 0x000fe40000004100 */
[----:B------:R-:W-:Y:S01]  /*8a50*/  FMUL R26, R47, R30 ;  /* 0x0000001e2f1a7220 */ /* 0x000fe20000400000 */
[----:B------:R-:W-:Y:S01]  /*8a60*/  FFMA R27, R49, R69, R27 ;  /* 0x00000045311b7223 */ /* 0x000fe2000000001b */
        /* <DEDUP_REMOVED lines=12> */
[----:B------:R-:W-:Y:S01]  /*8b30*/  FMUL R35, R47, R35 ;  /* 0x000000232f237220 */ /* 0x000fe20000400000 */
[C---:B------:R-:W-:Y:S01]  /*8b40*/  FFMA R28, R49.reuse, R74, R28 ;  /* 0x0000004a311c7223 */ /* 0x040fe2000000001c */
[C---:B------:R-:W-:Y:S01]  /*8b50*/  FFMA R29, R49.reuse, R75, R29 ;  /* 0x0000004b311d7223 */ /* 0x040fe2000000001d */
[C---:B------:R-:W-:Y:S01]  /*8b60*/  FFMA R30, R49.reuse, R76, R30 ;  /* 0x0000004c311e7223 */ /* 0x040fe2000000001e */
[----:B------:R-:W-:Y:S01]  /*8b70*/  FFMA R35, R49, R77, R35 ;  /* 0x0000004d31237223 */ /* 0x000fe20000000023 */
[----:B------:R-:W-:Y:S02]  /*8b80*/  F2FP.F16.F32.PACK_AB R18, R21, R20 ;  /* 0x000000141512723e */ /* 0x000fe400000000ff */
[----:B------:R-:W-:Y:S02]  /*8b90*/  F2FP.F16.F32.PACK_AB R19, R27, R22 ;  /* 0x000000161b13723e */ /* 0x000fe400000000ff */
[----:B------:R-:W-:Y:S02]  /*8ba0*/  F2FP.F16.F32.PACK_AB R24, R25, R24 ;  /* 0x000000181918723e */ /* 0x000fe400000000ff */
[----:B------:R-:W-:Y:S01]  /*8bb0*/  F2FP.F16.F32.PACK_AB R25, R31, R26 ;  /* 0x0000001a1f19723e */ /* 0x000fe200000000ff */
[----:B------:R1:W-:Y:S01]  /*8bc0*/  STSM.16.M88.4 [R108+0x6000], R16 ;  /* 0x006000106c007844 */ /* 0x0003e20000000200 */
[----:B------:R-:W-:Y:S02]  /*8bd0*/  F2FP.F16.F32.PACK_AB R26, R29, R28 ;  /* 0x0000001c1d1a723e */ /* 0x000fe400000000ff */
[----:B------:R-:W-:Y:S05]  /*8be0*/  F2FP.F16.F32.PACK_AB R27, R35, R30 ;  /* 0x0000001e231b723e */ /* 0x000fea00000000ff */
        /* <DEDUP_REMOVED lines=18> */
.L_x_124:
[----:B------:R-:W-:Y:S05]  /*8d10*/  BSYNC.RECONVERGENT B0 ;  /* 0x0000000000007941 */ /* 0x000fea0003800200 */
.L_x_123:
[----:B------:R-:W-:Y:S01]  /*8d20*/  BAR.SYNC.DEFER_BLOCKING 0x1, 0x80 ;  /* 0x0042000000007b1d */ /* 0x000fe20000010000 */
[----:B------:R-:W-:Y:S01]  /*8d30*/  UISETP.NE.AND UP0, UPT, UR45, -0x4, UPT ;  /* 0xfffffffc2d00788c */ /* 0x000fe2000bf05270 */
[----:B------:R-:W-:Y:S08]  /*8d40*/  IADD3 R45, PT, PT, R45, 0x1, RZ ;  /* 0x000000012d2d7810 */ /* 0x000ff00007ffe0ff */
[----:B------:R-:W-:Y:S05]  /*8d50*/  BRA.U !UP0, `(.L_x_125) ;  /* 0x0000000108287547 */ /* 0x000fea000b800000 */
[----:B------:R-:W-:Y:S01]  /*8d60*/  ISETP.NE.AND P0, PT, R105, RZ, PT ;  /* 0x000000ff6900720c */ /* 0x000fe20003f05270 */
[----:B------:R-:W-:Y:S01]  /*8d70*/  IMAD.U32 R2, RZ, RZ, UR51 ;  /* 0x00000033ff027e24 */ /* 0x000fe2000f8e00ff */
[----:B------:R-:W-:Y:S01]  /*8d80*/  UIADD3 UR51, UPT, UPT, UR51, 0x1, URZ ;  /* 0x0000000133337890 */ /* 0x000fe2000fffe0ff */
[----:B------:R-:W-:Y:S03]  /*8d90*/  IMAD.U32 R0, RZ, RZ, UR37 ;  /* 0x00000025ff007e24 */ /* 0x000fe6000f8e00ff */
[----:B------:R-:W-:Y:S04]  /*8da0*/  UISETP.NE.AND UP0, UPT, UR51, 0x4, UPT ;  /* 0x000000043300788c */ /* 0x000fe8000bf05270 */
[----:B------:R-:W-:Y:S03]  /*8db0*/  USEL UR51, UR51, URZ, UP0 ;  /* 0x000000ff33337287 */ /* 0x000fe60008000000 */
[----:B------:R-:W-:Y:S05]  /*8dc0*/  @P0 LEA R2, R2, UR36, 0x3 ;  /* 0x0000002402020c11 */ /* 0x000fea000f8e18ff */
[----:B------:R-:W-:Y:S05]  /*8dd0*/  @P0 VIADD R2, R2, 0x60 ;  /* 0x0000006002020836 */ /* 0x000fea0000000000 */
[----:B------:R-:W-:Y:S04]  /*8de0*/  @P0 PRMT R0, R0, 0x654, R2 ;  /* 0x0000065400000816 */ /* 0x000fe80000000002 */
[----:B------:R2:W-:Y:S03]  /*8df0*/  @P0 SYNCS.ARRIVE.TRANS64.RED.A1T0 RZ, [R0+URZ], RZ ;  /* 0x000000ff00ff09a7 */ /* 0x0005e600081004ff */
.L_x_125:
[----:B------:R-:W-:Y:S01]  /*8e00*/  ISETP.NE.AND P2, PT, R102, RZ, PT ;  /* 0x000000ff6600720c */ /* 0x000fe20003f45270 */
[----:B------:R-:W-:Y:S01]  /*8e10*/  UIADD3 UR45, UPT, UPT, UR45, 0x4, URZ ;  /* 0x000000042d2d7890 */ /* 0x000fe2000fffe0ff */
[----:B------:R-:W-:Y:S01]  /*8e20*/  ISETP.NE.AND P0, PT, R104, 0x2, PT ;  /* 0x000000026800780c */ /* 0x000fe20003f05270 */
[----:B------:R-:W-:Y:S01]  /*8e30*/  IMAD.IADD R14, R43, 0x1, R86 ;  /* 0x000000012b0e7824 */ /* 0x000fe200078e0256 */
[----:B------:R-:W-:Y:S01]  /*8e40*/  ISETP.NE.AND P1, PT, R45, 0x4, PT ;  /* 0x000000042d00780c */ /* 0x000fe20003f25270 */
[----:B------:R-:W-:Y:S01]  /*8e50*/  IMAD.IADD R15, R44, 0x1, R87 ;  /* 0x000000012c0f7824 */ /* 0x000fe200078e0257 */
[----:B------:R-:W-:Y:S02]  /*8e60*/  SEL R2, RZ, 0x1, P0 ;  /* 0x00000001ff027807 */ /* 0x000fe40000000000 */
[----:B--2---:R-:W-:Y:S02]  /*8e70*/  SEL R0, RZ, 0x1, P1 ;  /* 0x00000001ff007807 */ /* 0x004fe40000800000 */
[----:B------:R-:W-:Y:S02]  /*8e80*/  LOP3.LUT R96, R96, R2, RZ, 0x3c, !PT ;  /* 0x0000000260607212 */ /* 0x000fe400078e3cff */
[----:B------:R-:W-:Y:S02]  /*8e90*/  LOP3.LUT R97, R97, R0, RZ, 0x3c, !PT ;  /* 0x0000000061617212 */ /* 0x000fe400078e3cff */
[----:B------:R-:W-:Y:S02]  /*8ea0*/  @P2 R2UR UR44, R95 ;  /* 0x000000005f2c22ca */ /* 0x000fe400000e0000 */
[----:B------:R-:W-:Y:S02]  /*8eb0*/  SEL R104, R104, RZ, P0 ;  /* 0x000000ff68687207 */ /* 0x000fe40000000000 */
[----:B------:R-:W-:Y:S01]  /*8ec0*/  SEL R45, R45, RZ, P1 ;  /* 0x000000ff2d2d7207 */ /* 0x000fe20000800000 */
[----:B------:R-:W-:Y:S10]  /*8ed0*/  @P2 BRA `(.L_x_126) ;  /* 0xffffffc000082947 */ /* 0x000ff4000383ffff */
[----:B------:R-:W-:-:S09]  /*8ee0*/  UISETP.NE.AND UP0, UPT, UR50, URZ, UPT ;  /* 0x000000ff3200728c */ /* 0x000fd2000bf05270 */
[----:B------:R-:W-:Y:S05]  /*8ef0*/  BRA.U !UP0, `(.L_x_127) ;  /* 0x0000000108487547 */ /* 0x000fea000b800000 */
[----:B------:R-:W2:Y:S02]  /*8f00*/  LDCU.64 UR4, c[0x0][0x890] ;  /* 0x00011200ff0477ac */ /* 0x000ea40008000a00 */
[----:B--2---:R-:W-:-:S04]  /*8f10*/  UISETP.NE.U32.AND UP0, UPT, UR4, URZ, UPT ;  /* 0x000000ff0400728c */ /* 0x004fc8000bf05070 */
[----:B------:R-:W-:-:S09]  /*8f20*/  UISETP.NE.AND.EX UP0, UPT, UR5, URZ, UPT, UP0 ;  /* 0x000000ff0500728c */ /* 0x000fd2000bf05300 */
[----:B------:R-:W-:Y:S05]  /*8f30*/  BRA.U UP0, `(.L_x_128) ;  /* 0x00000001000c7547 */ /* 0x000fea000b800000 */
[----:B------:R-:W-:-:S13]  /*8f40*/  FSETP.NEU.AND P0, PT, R49, RZ, PT ;  /* 0x000000ff3100720b */ /* 0x000fda0003f0d000 */
[----:B------:R-:W-:Y:S05]  /*8f50*/  @!P0 EXIT ;  /* 0x000000000000894d */ /* 0x000fea0003800000 */
[----:B------:R-:W-:Y:S05]  /*8f60*/  BRA `(.L_x_127) ;  /* 0x00000000002c7947 */ /* 0x000fea0003800000 */
.L_x_128:
[----:B------:R-:W-:Y:S01]  /*8f70*/  ISETP.NE.AND P0, PT, R103, RZ, PT ;  /* 0x000000ff6700720c */ /* 0x000fe20003f05270 */
[----:B------:R-:W-:-:S12]  /*8f80*/  BSSY.RECONVERGENT B0, `(.L_x_127) ;  /* 0x0000009000007945 */ /* 0x000fd80003800200 */
[----:B------:R-:W-:Y:S05]  /*8f90*/  @P0 BRA `(.L_x_129) ;  /* 0x0000000000140947 */ /* 0x000fea0003800000 */
[----:B------:R-:W2:Y:S02]  /*8fa0*/  LDCU.64 UR4, c[0x0][0x888] ;  /* 0x00011100ff0477ac */ /* 0x000ea40008000a00 */
[----:B--2---:R-:W-:-:S04]  /*8fb0*/  ISETP.NE.U32.AND P0, PT, RZ, UR4, PT ;  /* 0x00000004ff007c0c */ /* 0x004fc8000bf05070 */
[----:B------:R-:W-:-:S13]  /*8fc0*/  ISETP.NE.AND.EX P0, PT, RZ, UR5, PT, P0 ;  /* 0x00000005ff007c0c */ /* 0x000fda000bf05300 */
[----:B------:R-:W-:Y:S05]  /*8fd0*/  @!P0 EXIT ;  /* 0x000000000000894d */ /* 0x000fea0003800000 */
[----:B------:R-:W-:Y:S05]  /*8fe0*/  BRA `(.L_x_130) ;  /* 0x0000000000087947 */ /* 0x000fea0003800000 */
.L_x_129:
[----:B------:R-:W-:-:S13]  /*8ff0*/  FSETP.NEU.AND P0, PT, R49, RZ, PT ;  /* 0x000000ff3100720b */ /* 0x000fda0003f0d000 */
[----:B------:R-:W-:Y:S05]  /*9000*/  @!P0 EXIT ;  /* 0x000000000000894d */ /* 0x000fea0003800000 */
.L_x_130:
[----:B------:R-:W-:Y:S05]  /*9010*/  BSYNC.RECONVERGENT B0 ;  /* 0x0000000000007941 */ /* 0x000fea0003800200 */
.L_x_127:
[----:B------:R-:W-:Y:S01]  /*9020*/  ULEA UR4, UR51, UR36, 0x3 ;  /* 0x0000002433047291 */ /* 0x000fe2000f8e18ff */
[----:B------:R-:W-:-:S04]  /*9030*/  DEPBAR.LE SB0, 0x0 ;  /* 0x000080000000791a */ /* 0x000fc80000000000 */
[----:B------:R-:W-:-:S04]  /*9040*/  UIADD3 UR4, UPT, UPT, UR4, 0x60, URZ ;  /* 0x0000006004047890 */ /* 0x000fc8000fffe0ff */
[----:B------:R-:W-:-:S09]  /*9050*/  UPRMT UR4, UR37, 0x654, UR4 ;  /* 0x0000065425047896 */ /* 0x000fd20008000004 */
[----:B------:R-:W-:Y:S01]  /*9060*/  SYNCS.ARRIVE.TRANS64.RED.A1T0 RZ, [UR4], RZ ;  /* 0x000000ffffff79a7 */ /* 0x000fe20008100404 */
[----:B------:R-:W-:Y:S05]  /*9070*/  EXIT ;  /* 0x000000000000794d */ /* 0x000fea0003800000 */
.L_x_19:
[----:B--2---:R2:W1:Y:S02]  /*9080*/  SYNCS.PHASECHK.TRANS64.TRYWAIT P0, [R2+URZ+0x100], R3 ;  /* 0x00010003020075a7 */ /* 0x00446400080011ff */
[----:B-1----:R-:W-:Y:S05]  /*9090*/  @!P0 NANOSLEEP.SYNCS 0x989680 ;  /* 0x009896800000895d */ /* 0x002fea0003900000 */
[----:B------:R-:W1:Y:S02]  /*90a0*/  @!P0 SYNCS.PHASECHK.TRANS64 P0, [R2+URZ+0x100], R3 ;  /* 0x00010003020085a7 */ /* 0x000e6400080010ff */
[----:B-1----:R-:W-:Y:S05]  /*90b0*/  @!P0 BRA `(.L_x_19) ;  /* 0xfffffffc00f08947 */ /* 0x002fea000383ffff */
[----:B------:R-:W-:Y:S05]  /*90c0*/  BRA `(.L_x_131) ;  /* 0xffffff8400447947 */ /* 0x000fea000383ffff */
.L_x_22:
[----:B-1----:R-:W-:-:S07]  /*90d0*/  MOV R2, UR41 ;  /* 0x0000002900027c02 */ /* 0x002fce0008000f00 */
.L_x_132:
[----:B-1----:R1:W2:Y:S02]  /*90e0*/  SYNCS.PHASECHK.TRANS64.TRYWAIT P0, [R2+URZ+0x20], R4 ;  /* 0x00002004020075a7 */ /* 0x0022a400080011ff */
[----:B--2---:R-:W-:Y:S05]  /*90f0*/  @!P0 NANOSLEEP.SYNCS 0x989680 ;  /* 0x009896800000895d */ /* 0x004fea0003900000 */
[----:B------:R-:W2:Y:S02]  /*9100*/  @!P0 SYNCS.PHASECHK.TRANS64 P0, [R2+URZ+0x20], R4 ;  /* 0x00002004020085a7 */ /* 0x000ea400080010ff */
[----:B--2---:R-:W-:Y:S05]  /*9110*/  @!P0 BRA `(.L_x_132) ;  /* 0xfffffffc00f08947 */ /* 0x004fea000383ffff */
[----:B------:R-:W-:Y:S05]  /*9120*/  BRA `(.L_x_21) ;  /* 0xffffff8400a07947 */ /* 0x000fea000383ffff */
.L_x_28:
[----:B-1----:R-:W-:-:S07]  /*9130*/  MOV R2, UR41 ;  /* 0x0000002900027c02 */ /* 0x002fce0008000f00 */
.L_x_133:
[----:B-1----:R1:W2:Y:S02]  /*9140*/  SYNCS.PHASECHK.TRANS64.TRYWAIT P0, [R2+URZ+0x20], R4 ;  /* 0x00002004020075a7 */ /* 0x0022a400080011ff */
[----:B--2---:R-:W-:Y:S05]  /*9150*/  @!P0 NANOSLEEP.SYNCS 0x989680 ;  /* 0x009896800000895d */ /* 0x004fea0003900000 */
[----:B------:R-:W2:Y:S02]  /*9160*/  @!P0 SYNCS.PHASECHK.TRANS64 P0, [R2+URZ+0x20], R4 ;  /* 0x00002004020085a7 */ /* 0x000ea400080010ff */
[----:B--2---:R-:W-:Y:S05]  /*9170*/  @!P0 BRA `(.L_x_133) ;  /* 0xfffffffc00f08947 */ /* 0x004fea000383ffff */
[----:B------:R-:W-:Y:S05]  /*9180*/  BRA `(.L_x_27) ;  /* 0xffffff8800907947 */ /* 0x000fea000383ffff */
.L_x_32:
[----:B-1----:R1:W2:Y:S02]  /*9190*/  SYNCS.PHASECHK.TRANS64.TRYWAIT P0, [R2+URZ+0x90], R3 ;  /* 0x00009003020075a7 */ /* 0x0022a400080011ff */
[----:B--2---:R-:W-:Y:S05]  /*91a0*/  @!P0 NANOSLEEP.SYNCS 0x989680 ;  /* 0x009896800000895d */ /* 0x004fea0003900000 */
[----:B------:R-:W2:Y:S02]  /*91b0*/  @!P0 SYNCS.PHASECHK.TRANS64 P0, [R2+URZ+0x90], R3 ;  /* 0x00009003020085a7 */ /* 0x000ea400080010ff */
[----:B--2---:R-:W-:Y:S05]  /*91c0*/  @!P0 BRA `(.L_x_32) ;  /* 0xfffffffc00f08947 */ /* 0x004fea000383ffff */
[----:B------:R-:W-:Y:S05]  /*91d0*/  BRA `(.L_x_134) ;  /* 0xffffff8c00547947 */ /* 0x000fea000383ffff */
.L_x_36:
[----:B----4-:R-:W-:-:S07]  /*91e0*/  MOV R0, UR5 ;  /* 0x0000000500007c02 */ /* 0x010fce0008000f00 */
.L_x_135:
[----:B-1----:R1:W2:Y:S02]  /*91f0*/  SYNCS.PHASECHK.TRANS64.TRYWAIT P0, [R0+URZ], R2 ;  /* 0x00000002000075a7 */ /* 0x0022a400080011ff */
[----:B--2---:R-:W-:Y:S05]  /*9200*/  @!P0 NANOSLEEP.SYNCS 0x989680 ;  /* 0x009896800000895d */ /* 0x004fea0003900000 */
[----:B------:R-:W2:Y:S02]  /*9210*/  @!P0 SYNCS.PHASECHK.TRANS64 P0, [R0+URZ], R2 ;  /* 0x00000002000085a7 */ /* 0x000ea400080010ff */
[----:B--2---:R-:W-:Y:S05]  /*9220*/  @!P0 BRA `(.L_x_135) ;  /* 0xfffffffc00f08947 */ /* 0x004fea000383ffff */
[----:B------:R-:W-:Y:S05]  /*9230*/  BRA `(.L_x_136) ;  /* 0xffffff9000c47947 */ /* 0x000fea000383ffff */
.L_x_37:
[----:B----4-:R-:W-:-:S07]  /*9240*/  MOV R0, UR5 ;  /* 0x0000000500007c02 */ /* 0x010fce0008000f00 */
.L_x_137:
[----:B-1----:R1:W2:Y:S02]  /*9250*/  SYNCS.PHASECHK.TRANS64.TRYWAIT P0, [R0+URZ], R3 ;  /* 0x00000003000075a7 */ /* 0x0022a400080011ff */
[----:B--2---:R-:W-:Y:S05]  /*9260*/  @!P0 NANOSLEEP.SYNCS 0x989680 ;  /* 0x009896800000895d */ /* 0x004fea0003900000 */
[----:B------:R-:W2:Y:S02]  /*9270*/  @!P0 SYNCS.PHASECHK.TRANS64 P0, [R0+URZ], R3 ;  /* 0x00000003000085a7 */ /* 0x000ea400080010ff */
[----:B--2---:R-:W-:Y:S05]  /*9280*/  @!P0 BRA `(.L_x_137) ;  /* 0xfffffffc00f08947 */ /* 0x004fea000383ffff */
[----:B------:R-:W-:Y:S05]  /*9290*/  BRA `(.L_x_138) ;  /* 0xffffff9000d07947 */ /* 0x000fea000383ffff */
.L_x_38:
[----:B----4-:R-:W-:-:S07]  /*92a0*/  MOV R0, UR5 ;  /* 0x0000000500007c02 */ /* 0x010fce0008000f00 */
.L_x_139:
[----:B-1----:R1:W2:Y:S02]  /*92b0*/  SYNCS.PHASECHK.TRANS64.TRYWAIT P0, [R0+URZ], R3 ;  /* 0x00000003000075a7 */ /* 0x0022a400080011ff */
[----:B--2---:R-:W-:Y:S05]  /*92c0*/  @!P0 NANOSLEEP.SYNCS 0x989680 ;  /* 0x009896800000895d */ /* 0x004fea0003900000 */
[----:B------:R-:W2:Y:S02]  /*92d0*/  @!P0 SYNCS.PHASECHK.TRANS64 P0, [R0+URZ], R3 ;  /* 0x00000003000085a7 */ /* 0x000ea400080010ff */
[----:B--2---:R-:W-:Y:S05]  /*92e0*/  @!P0 BRA `(.L_x_139) ;  /* 0xfffffffc00f08947 */ /* 0x004fea000383ffff */
[----:B------:R-:W-:Y:S05]  /*92f0*/  BRA `(.L_x_140) ;  /* 0xffffff9000dc7947 */ /* 0x000fea000383ffff */
.L_x_41:
[----:B-1----:R1:W2:Y:S02]  /*9300*/  SYNCS.PHASECHK.TRANS64.TRYWAIT P0, [R0+URZ+0xf0], R4 ;  /* 0x0000f004000075a7 */ /* 0x0022a400080011ff */
[----:B--2---:R-:W-:Y:S05]  /*9310*/  @!P0 NANOSLEEP.SYNCS 0x989680 ;  /* 0x009896800000895d */ /* 0x004fea0003900000 */
[----:B------:R-:W2:Y:S02]  /*9320*/  @!P0 SYNCS.PHASECHK.TRANS64 P0, [R0+URZ+0xf0], R4 ;  /* 0x0000f004000085a7 */ /* 0x000ea400080010ff */
[----:B--2---:R-:W-:Y:S05]  /*9330*/  @!P0 BRA `(.L_x_41) ;  /* 0xfffffffc00f08947 */ /* 0x004fea000383ffff */
[----:B------:R-:W-:Y:S05]  /*9340*/  BRA `(.L_x_141) ;  /* 0xffffff9400387947 */ /* 0x000fea000383ffff */
.L_x_42:
[----:B------:R-:W-:-:S07]  /*9350*/  MOV R0, UR5 ;  /* 0x0000000500007c02 */ /* 0x000fce0008000f00 */
.L_x_142:
[----:B-1----:R1:W2:Y:S02]  /*9360*/  SYNCS.PHASECHK.TRANS64.TRYWAIT P0, [R0+URZ+0xa0], R5 ;  /* 0x0000a005000075a7 */ /* 0x0022a400080011ff */
[----:B--2---:R-:W-:Y:S05]  /*9370*/  @!P0 NANOSLEEP.SYNCS 0x989680 ;  /* 0x009896800000895d */ /* 0x004fea0003900000 */
[----:B------:R-:W2:Y:S02]  /*9380*/  @!P0 SYNCS.PHASECHK.TRANS64 P0, [R0+URZ+0xa0], R5 ;  /* 0x0000a005000085a7 */ /* 0x000ea400080010ff */
[----:B--2---:R-:W-:Y:S05]  /*9390*/  @!P0 BRA `(.L_x_142) ;  /* 0xfffffffc00f08947 */ /* 0x004fea000383ffff */
[----:B------:R-:W-:Y:S05]  /*93a0*/  BRA `(.L_x_143) ;  /* 0xffffff9400487947 */ /* 0x000fea000383ffff */
.L_x_43:
[----:B-1----:R1:W2:Y:S02]  /*93b0*/  SYNCS.PHASECHK.TRANS64.TRYWAIT P1, [R0+URZ+0x90], R4 ;  /* 0x00009004000075a7 */ /* 0x0022a400080211ff */
[----:B--2---:R-:W-:Y:S05]  /*93c0*/  @!P1 NANOSLEEP.SYNCS 0x989680 ;  /* 0x009896800000995d */ /* 0x004fea0003900000 */
[----:B------:R-:W2:Y:S02]  /*93d0*/  @!P1 SYNCS.PHASECHK.TRANS64 P1, [R0+URZ+0x90], R4 ;  /* 0x00009004000095a7 */ /* 0x000ea400080210ff */
[----:B--2---:R-:W-:Y:S05]  /*93e0*/  @!P1 BRA `(.L_x_43) ;  /* 0xfffffffc00f09947 */ /* 0x004fea000383ffff */
[----:B------:R-:W-:Y:S05]  /*93f0*/  BRA `(.L_x_144) ;  /* 0xffffff9400787947 */ /* 0x000fea000383ffff */
.L_x_46:
[----:B------:R-:W-:-:S07]  /*9400*/  MOV R0, UR5 ;  /* 0x0000000500007c02 */ /* 0x000fce0008000f00 */
.L_x_145:
[----:B-1----:R1:W2:Y:S02]  /*9410*/  SYNCS.PHASECHK.TRANS64.TRYWAIT P0, [R0+URZ+0xa0], R2 ;  /* 0x0000a002000075a7 */ /* 0x0022a400080011ff */
[----:B--2---:R-:W-:Y:S05]  /*9420*/  @!P0 NANOSLEEP.SYNCS 0x989680 ;  /* 0x009896800000895d */ /* 0x004fea0003900000 */
[----:B------:R-:W2:Y:S02]  /*9430*/  @!P0 SYNCS.PHASECHK.TRANS64 P0, [R0+URZ+0xa0], R2 ;  /* 0x0000a002000085a7 */ /* 0x000ea400080010ff */
[----:B--2---:R-:W-:Y:S05]  /*9440*/  @!P0 BRA `(.L_x_145) ;  /* 0xfffffffc00f08947 */ /* 0x004fea000383ffff */
[----:B------:R-:W-:Y:S05]  /*9450*/  BRA `(.L_x_45) ;  /* 0xffffff9400cc7947 */ /* 0x000fea000383ffff */
.L_x_53:
[----:B-1----:R1:W2:Y:S02]  /*9460*/  SYNCS.PHASECHK.TRANS64.TRYWAIT P1, [R0+URZ+0x90], R2 ;  /* 0x00009002000075a7 */ /* 0x0022a400080211ff */
[----:B--2---:R-:W-:Y:S05]  /*9470*/  @!P1 NANOSLEEP.SYNCS 0x989680 ;  /* 0x009896800000995d */ /* 0x004fea0003900000 */
[----:B------:R-:W2:Y:S02]  /*9480*/  @!P1 SYNCS.PHASECHK.TRANS64 P1, [R0+URZ+0x90], R2 ;  /* 0x00009002000095a7 */ /* 0x000ea400080210ff */
[----:B--2---:R-:W-:Y:S05]  /*9490*/  @!P1 BRA `(.L_x_53) ;  /* 0xfffffffc00f09947 */ /* 0x004fea000383ffff */
[----:B------:R-:W-:Y:S05]  /*94a0*/  BRA `(.L_x_146) ;  /* 0xffffff9c00387947 */ /* 0x000fea000383ffff */
.L_x_54:
[----:B------:R-:W-:-:S07]  /*94b0*/  MOV R2, UR7 ;  /* 0x0000000700027c02 */ /* 0x000fce0008000f00 */
.L_x_147:
[----:B-1----:R1:W2:Y:S02]  /*94c0*/  SYNCS.PHASECHK.TRANS64.TRYWAIT P0, [R2+URZ+0xd0], R0 ;  /* 0x0000d000020075a7 */ /* 0x0022a400080011ff */
[----:B--2---:R-:W-:Y:S05]  /*94d0*/  @!P0 NANOSLEEP.SYNCS 0x989680 ;  /* 0x009896800000895d */ /* 0x004fea0003900000 */
[----:B------:R-:W2:Y:S02]  /*94e0*/  @!P0 SYNCS.PHASECHK.TRANS64 P0, [R2+URZ+0xd0], R0 ;  /* 0x0000d000020085a7 */ /* 0x000ea400080010ff */
[----:B--2---:R-:W-:Y:S05]  /*94f0*/  @!P0 BRA `(.L_x_147) ;  /* 0xfffffffc00f08947 */ /* 0x004fea000383ffff */
[----:B------:R-:W-:Y:S05]  /*9500*/  BRA `(.L_x_148) ;  /* 0xffffff9c00887947 */ /* 0x000fea000383ffff */
.L_x_57:
[----:B------:R-:W-:Y:S07]  /*9510*/  MOV R0, UR6 ;  /* 0x0000000600007c02 */ /* 0x000fee0008000f00 */
.L_x_149:
[----:B-1----:R1:W2:Y:S02]  /*9520*/  SYNCS.PHASECHK.TRANS64.TRYWAIT P0, [R0+URZ], R2 ;  /* 0x00000002000075a7 */ /* 0x0022a400080011ff */
[----:B--2---:R-:W-:Y:S05]  /*9530*/  @!P0 NANOSLEEP.SYNCS 0x989680 ;  /* 0x009896800000895d */ /* 0x004fea0003900000 */
[----:B------:R-:W2:Y:S02]  /*9540*/  @!P0 SYNCS.PHASECHK.TRANS64 P0, [R0+URZ], R2 ;  /* 0x00000002000085a7 */ /* 0x000ea400080010ff */
[----:B--2---:R-:W-:Y:S05]  /*9550*/  @!P0 BRA `(.L_x_149) ;  /* 0xfffffffc00f08947 */ /* 0x004fea000383ffff */
[----:B------:R-:W-:Y:S05]  /*9560*/  BRA `(.L_x_56) ;  /* 0xffffff9c00a47947 */ /* 0x000fea000383ffff */
.L_x_60:
[----:B------:R-:W-:-:S07]  /*9570*/  MOV R0, UR6 ;  /* 0x0000000600007c02 */ /* 0x000fce0008000f00 */
.L_x_150:
[----:B--2---:R2:W4:Y:S02]  /*9580*/  SYNCS.PHASECHK.TRANS64.TRYWAIT P0, [R0+URZ], R2 ;  /* 0x00000002000075a7 */ /* 0x00452400080011ff */
[----:B----4-:R-:W-:Y:S05]  /*9590*/  @!P0 NANOSLEEP.SYNCS 0x989680 ;  /* 0x009896800000895d */ /* 0x010fea0003900000 */
[----:B------:R-:W4:Y:S02]  /*95a0*/  @!P0 SYNCS.PHASECHK.TRANS64 P0, [R0+URZ], R2 ;  /* 0x00000002000085a7 */ /* 0x000f2400080010ff */
[----:B----4-:R-:W-:Y:S05]  /*95b0*/  @!P0 BRA `(.L_x_150) ;  /* 0xfffffffc00f08947 */ /* 0x010fea000383ffff */
[----:B------:R-:W-:Y:S05]  /*95c0*/  BRA `(.L_x_151) ;  /* 0xffffffa000807947 */ /* 0x000fea000383ffff */
.L_x_61:
[----:B------:R-:W-:-:S07]  /*95d0*/  MOV R0, UR6 ;  /* 0x0000000600007c02 */ /* 0x000fce0008000f00 */
.L_x_152:
[----:B-1----:R1:W2:Y:S02]  /*95e0*/  SYNCS.PHASECHK.TRANS64.TRYWAIT P0, [R0+URZ], R3 ;  /* 0x00000003000075a7 */ /* 0x0022a400080011ff */
[----:B--2---:R-:W-:Y:S05]  /*95f0*/  @!P0 NANOSLEEP.SYNCS 0x989680 ;  /* 0x009896800000895d */ /* 0x004fea0003900000 */
[----:B------:R-:W2:Y:S02]  /*9600*/  @!P0 SYNCS.PHASECHK.TRANS64 P0, [R0+URZ], R3 ;  /* 0x00000003000085a7 */ /* 0x000ea400080010ff */
[----:B--2---:R-:W-:Y:S05]  /*9610*/  @!P0 BRA `(.L_x_152) ;  /* 0xfffffffc00f08947 */ /* 0x004fea000383ffff */
[----:B------:R-:W-:Y:S05]  /*9620*/  BRA `(.L_x_153) ;  /* 0xffffffa0008c7947 */ /* 0x000fea000383ffff */
.L_x_62:
[----:B------:R-:W-:-:S07]  /*9630*/  MOV R0, UR6 ;  /* 0x0000000600007c02 */ /* 0x000fce0008000f00 */
.L_x_154:
[----:B-1----:R1:W2:Y:S02]  /*9640*/  SYNCS.PHASECHK.TRANS64.TRYWAIT P0, [R0+URZ], R3 ;  /* 0x00000003000075a7 */ /* 0x0022a400080011ff */
[----:B--2---:R-:W-:Y:S05]  /*9650*/  @!P0 NANOSLEEP.SYNCS 0x989680 ;  /* 0x009896800000895d */ /* 0x004fea0003900000 */
[----:B------:R-:W2:Y:S02]  /*9660*/  @!P0 SYNCS.PHASECHK.TRANS64 P0, [R0+URZ], R3 ;  /* 0x00000003000085a7 */ /* 0x000ea400080010ff */
[----:B--2---:R-:W-:Y:S05]  /*9670*/  @!P0 BRA `(.L_x_154) ;  /* 0xfffffffc00f08947 */ /* 0x004fea000383ffff */
[----:B------:R-:W-:Y:S05]  /*9680*/  BRA `(.L_x_155) ;  /* 0xffffffa000987947 */ /* 0x000fea000383ffff */
.L_x_63:
[----:B-1----:R-:W-:-:S07]  /*9690*/  MOV R0, UR7 ;  /* 0x0000000700007c02 */ /* 0x002fce0008000f00 */
.L_x_156:
[----:B-1----:R1:W2:Y:S02]  /*96a0*/  SYNCS.PHASECHK.TRANS64.TRYWAIT P0, [R0+URZ], R2 ;  /* 0x00000002000075a7 */ /* 0x0022a400080011ff */
[----:B--2---:R-:W-:Y:S05]  /*96b0*/  @!P0 NANOSLEEP.SYNCS 0x989680 ;  /* 0x009896800000895d */ /* 0x004fea0003900000 */
[----:B------:R-:W2:Y:S02]  /*96c0*/  @!P0 SYNCS.PHASECHK.TRANS64 P0, [R0+URZ], R2 ;  /* 0x00000002000085a7 */ /* 0x000ea400080010ff */
[----:B--2---:R-:W-:Y:S05]  /*96d0*/  @!P0 BRA `(.L_x_156) ;  /* 0xfffffffc00f08947 */ /* 0x004fea000383ffff */
[----:B------:R-:W-:Y:S05]  /*96e0*/  BRA `(.L_x_157) ;  /* 0xffffffa000a47947 */ /* 0x000fea000383ffff */
.L_x_68:
[----:B--2---:R2:W3:Y:S02]  /*96f0*/  SYNCS.PHASECHK.TRANS64.TRYWAIT P0, [R0+URZ+0x90], R2 ;  /* 0x00009002000075a7 */ /* 0x0044e400080011ff */
[----:B---3--:R-:W-:Y:S05]  /*9700*/  @!P0 NANOSLEEP.SYNCS 0x989680 ;  /* 0x009896800000895d */ /* 0x008fea0003900000 */
[----:B------:R-:W3:Y:S02]  /*9710*/  @!P0 SYNCS.PHASECHK.TRANS64 P0, [R0+URZ+0x90], R2 ;  /* 0x00009002000085a7 */ /* 0x000ee400080010ff */
[----:B---3--:R-:W-:Y:S05]  /*9720*/  @!P0 BRA `(.L_x_68) ;  /* 0xfffffffc00f08947 */ /* 0x008fea000383ffff */
[----:B------:R-:W-:Y:S05]  /*9730*/  BRA `(.L_x_158) ;  /* 0xffffffa400b07947 */ /* 0x000fea000383ffff */
.L_x_71:
[----:B------:R-:W-:Y:S07]  /*9740*/  MOV R0, UR7 ;  /* 0x0000000700007c02 */ /* 0x000fee0008000f00 */
.L_x_159:
[----:B--2---:R2:W3:Y:S02]  /*9750*/  SYNCS.PHASECHK.TRANS64.TRYWAIT P0, [R0+URZ+0x88], R2 ;  /* 0x00008802000075a7 */ /* 0x0044e400080011ff */
[----:B---3--:R-:W-:Y:S05]  /*9760*/  @!P0 NANOSLEEP.SYNCS 0x989680 ;  /* 0x009896800000895d */ /* 0x008fea0003900000 */
[----:B------:R-:W3:Y:S02]  /*9770*/  @!P0 SYNCS.PHASECHK.TRANS64 P0, [R0+URZ+0x88], R2 ;  /* 0x00008802000085a7 */ /* 0x000ee400080010ff */
[----:B---3--:R-:W-:Y:S05]  /*9780*/  @!P0 BRA `(.L_x_159) ;  /* 0xfffffffc00f08947 */ /* 0x008fea000383ffff */
[----:B------:R-:W-:Y:S05]  /*9790*/  BRA `(.L_x_70) ;  /* 0xffffffa800907947 */ /* 0x000fea000383ffff */
.L_x_74:
[----:B------:R-:W-:Y:S07]  /*97a0*/  MOV R0, UR7 ;  /* 0x0000000700007c02 */ /* 0x000fee0008000f00 */
.L_x_160:
[----:B-1----:R1:W2:Y:S02]  /*97b0*/  SYNCS.PHASECHK.TRANS64.TRYWAIT P0, [R0+URZ+0x60], R14 ;  /* 0x0000600e000075a7 */ /* 0x0022a400080011ff */
[----:B--2---:R-:W-:Y:S05]  /*97c0*/  @!P0 NANOSLEEP.SYNCS 0x989680 ;  /* 0x009896800000895d */ /* 0x004fea0003900000 */
[----:B------:R-:W2:Y:S02]  /*97d0*/  @!P0 SYNCS.PHASECHK.TRANS64 P0, [R0+URZ+0x60], R14 ;  /* 0x0000600e000085a7 */ /* 0x000ea400080010ff */
[----:B--2---:R-:W-:Y:S05]  /*97e0*/  @!P0 BRA `(.L_x_160) ;  /* 0xfffffffc00f08947 */ /* 0x004fea000383ffff */
[----:B------:R-:W-:Y:S05]  /*97f0*/  BRA `(.L_x_161) ;  /* 0xffffffac00087947 */ /* 0x000fea000383ffff */
.L_x_75:
[----:B------:R-:W-:Y:S07]  /*9800*/  MOV R0, UR7 ;  /* 0x0000000700007c02 */ /* 0x000fee0008000f00 */
.L_x_162:
[----:B-1----:R1:W2:Y:S02]  /*9810*/  SYNCS.PHASECHK.TRANS64.TRYWAIT P0, [R0+URZ+0x68], R14 ;  /* 0x0000680e000075a7 */ /* 0x0022a400080011ff */
[----:B--2---:R-:W-:Y:S05]  /*9820*/  @!P0 NANOSLEEP.SYNCS 0x989680 ;  /* 0x009896800000895d */ /* 0x004fea0003900000 */
[----:B------:R-:W2:Y:S02]  /*9830*/  @!P0 SYNCS.PHASECHK.TRANS64 P0, [R0+URZ+0x68], R14 ;  /* 0x0000680e000085a7 */ /* 0x000ea400080010ff */
[----:B--2---:R-:W-:Y:S05]  /*9840*/  @!P0 BRA `(.L_x_162) ;  /* 0xfffffffc00f08947 */ /* 0x004fea000383ffff */
[----:B------:R-:W-:Y:S05]  /*9850*/  BRA `(.L_x_163) ;  /* 0xffffffac00447947 */ /* 0x000fea000383ffff */
.L_x_76:
[----:B------:R-:W-:Y:S07]  /*9860*/  MOV R0, UR7 ;  /* 0x0000000700007c02 */ /* 0x000fee0008000f00 */
.L_x_164:
[----:B-1----:R1:W2:Y:S02]  /*9870*/  SYNCS.PHASECHK.TRANS64.TRYWAIT P0, [R0+URZ+0x70], R14 ;  /* 0x0000700e000075a7 */ /* 0x0022a400080011ff */
[----:B--2---:R-:W-:Y:S05]  /*9880*/  @!P0 NANOSLEEP.SYNCS 0x989680 ;  /* 0x009896800000895d */ /* 0x004fea0003900000 */
[----:B------:R-:W2:Y:S02]  /*9890*/  @!P0 SYNCS.PHASECHK.TRANS64 P0, [R0+URZ+0x70], R14 ;  /* 0x0000700e000085a7 */ /* 0x000ea400080010ff */
[----:B--2---:R-:W-:Y:S05]  /*98a0*/  @!P0 BRA `(.L_x_164) ;  /* 0xfffffffc00f08947 */ /* 0x004fea000383ffff */
[----:B------:R-:W-:Y:S05]  /*98b0*/  BRA `(.L_x_165) ;  /* 0xffffffac00887947 */ /* 0x000fea000383ffff */
.L_x_77:
[----:B------:R-:W-:Y:S07]  /*98c0*/  MOV R0, UR7 ;  /* 0x0000000700007c02 */ /* 0x000fee0008000f00 */
.L_x_166:
[----:B-1----:R1:W2:Y:S02]  /*98d0*/  SYNCS.PHASECHK.TRANS64.TRYWAIT P0, [R0+URZ+0x78], R14 ;  /* 0x0000780e000075a7 */ /* 0x0022a400080011ff */
[----:B--2---:R-:W-:Y:S05]  /*98e0*/  @!P0 NANOSLEEP.SYNCS 0x989680 ;  /* 0x009896800000895d */ /* 0x004fea0003900000 */
[----:B------:R-:W2:Y:S02]  /*98f0*/  @!P0 SYNCS.PHASECHK.TRANS64 P0, [R0+URZ+0x78], R14 ;  /* 0x0000780e000085a7 */ /* 0x000ea400080010ff */
[----:B--2---:R-:W-:Y:S05]  /*9900*/  @!P0 BRA `(.L_x_166) ;  /* 0xfffffffc00f08947 */ /* 0x004fea000383ffff */
[----:B------:R-:W-:Y:S05]  /*9910*/  BRA `(.L_x_167) ;  /* 0xffffffb0000c7947 */ /* 0x000fea000383ffff */
.L_x_79:
[----:B------:R-:W-:-:S07]  /*9920*/  MOV R0, UR7 ;  /* 0x0000000700007c02 */ /* 0x000fce0008000f00 */
.L_x_168:
[----:B-1----:R1:W3:Y:S02]  /*9930*/  SYNCS.PHASECHK.TRANS64.TRYWAIT P0, [R0+URZ+0x60], R2 ;  /* 0x00006002000075a7 */ /* 0x0022e400080011ff */
[----:B---3--:R-:W-:Y:S05]  /*9940*/  @!P0 NANOSLEEP.SYNCS 0x989680 ;  /* 0x009896800000895d */ /* 0x008fea0003900000 */
[----:B------:R-:W3:Y:S02]  /*9950*/  @!P0 SYNCS.PHASECHK.TRANS64 P0, [R0+URZ+0x60], R2 ;  /* 0x00006002000085a7 */ /* 0x000ee400080010ff */
[----:B---3--:R-:W-:Y:S05]  /*9960*/  @!P0 BRA `(.L_x_168) ;  /* 0xfffffffc00f08947 */ /* 0x008fea000383ffff */
[----:B------:R-:W-:Y:S05]  /*9970*/  BRA `(.L_x_169) ;  /* 0xffffffb0007c7947 */ /* 0x000fea000383ffff */
.L_x_80:
[----:B-1----:R-:W-:-:S07]  /*9980*/  MOV R0, UR7 ;  /* 0x0000000700007c02 */ /* 0x002fce0008000f00 */
.L_x_170:
[----:B-1----:R1:W3:Y:S02]  /*9990*/  SYNCS.PHASECHK.TRANS64.TRYWAIT P0, [R0+URZ+0x68], R2 ;  /* 0x00006802000075a7 */ /* 0x0022e400080011ff */
[----:B---3--:R-:W-:Y:S05]  /*99a0*/  @!P0 NANOSLEEP.SYNCS 0x989680 ;  /* 0x009896800000895d */ /* 0x008fea0003900000 */
[----:B------:R-:W3:Y:S02]  /*99b0*/  @!P0 SYNCS.PHASECHK.TRANS64 P0, [R0+URZ+0x68], R2 ;  /* 0x00006802000085a7 */ /* 0x000ee400080010ff */
[----:B---3--:R-:W-:Y:S05]  /*99c0*/  @!P0 BRA `(.L_x_170) ;  /* 0xfffffffc00f08947 */ /* 0x008fea000383ffff */
[----:B------:R-:W-:Y:S05]  /*99d0*/  BRA `(.L_x_171) ;  /* 0xffffffb0006c7947 */ /* 0x000fea000383ffff */
.L_x_81:
[----:B-1----:R-:W-:-:S07]  /*99e0*/  MOV R0, UR7 ;  /* 0x0000000700007c02 */ /* 0x002fce0008000f00 */
.L_x_172:
[----:B-1----:R1:W3:Y:S02]  /*99f0*/  SYNCS.PHASECHK.TRANS64.TRYWAIT P0, [R0+URZ+0x70], R2 ;  /* 0x00007002000075a7 */ /* 0x0022e400080011ff */
[----:B---3--:R-:W-:Y:S05]  /*9a00*/  @!P0 NANOSLEEP.SYNCS 0x989680 ;  /* 0x009896800000895d */ /* 0x008fea0003900000 */
[----:B------:R-:W3:Y:S02]  /*9a10*/  @!P0 SYNCS.PHASECHK.TRANS64 P0, [R0+URZ+0x70], R2 ;  /* 0x00007002000085a7 */ /* 0x000ee400080010ff */
[----:B---3--:R-:W-:Y:S05]  /*9a20*/  @!P0 BRA `(.L_x_172) ;  /* 0xfffffffc00f08947 */ /* 0x008fea000383ffff */
[----:B------:R-:W-:Y:S05]  /*9a30*/  BRA `(.L_x_173) ;  /* 0xffffffb0005c7947 */ /* 0x000fea000383ffff */
.L_x_83:
[----:B--2---:R2:W4:Y:S02]  /*9a40*/  SYNCS.PHASECHK.TRANS64.TRYWAIT P0, [R0+URZ+0x90], R2 ;  /* 0x00009002000075a7 */ /* 0x00452400080011ff */
[----:B----4-:R-:W-:Y:S05]  /*9a50*/  @!P0 NANOSLEEP.SYNCS 0x989680 ;  /* 0x009896800000895d */ /* 0x010fea0003900000 */
[----:B------:R-:W4:Y:S02]  /*9a60*/  @!P0 SYNCS.PHASECHK.TRANS64 P0, [R0+URZ+0x90], R2 ;  /* 0x00009002000085a7 */ /* 0x000f2400080010ff */
[----:B----4-:R-:W-:Y:S05]  /*9a70*/  @!P0 BRA `(.L_x_83) ;  /* 0xfffffffc00f08947 */ /* 0x010fea000383ffff */
[----:B------:R-:W-:Y:S05]  /*9a80*/  BRA `(.L_x_174) ;  /* 0xffffffb400307947 */ /* 0x000fea000383ffff */
.L_x_94:
[----:B-1----:R-:W-:Y:S04]  /*9a90*/  MOV R0, UR36 ;  /* 0x0000002400007c02 */ /* 0x002fe80008000f00 */
[----:B------:R1:W3:Y:S03]  /*9aa0*/  SYNCS.PHASECHK.TRANS64.TRYWAIT P1, [R0+URZ+0x40], R3 ;  /* 0x00004003000075a7 */ /* 0x0002e600080211ff */
[----:B---3--:R-:W-:Y:S05]  /*9ab0*/  @!P1 NANOSLEEP.SYNCS 0x989680 ;  /* 0x009896800000995d */ /* 0x008fea0003900000 */
[----:B------:R-:W3:Y:S02]  /*9ac0*/  @!P1 SYNCS.PHASECHK.TRANS64 P1, [R0+URZ+0x40], R3 ;  /* 0x00004003000095a7 */ /* 0x000ee400080210ff */
[----:B---3--:R-:W-:Y:S05]  /*9ad0*/  @!P1 BRA `(.L_x_94) ;  /* 0xfffffffc00ec9947 */ /* 0x008fea000383ffff */
[----:B------:R-:W-:Y:S05]  /*9ae0*/  BRA `(.L_x_93) ;  /* 0xffffffc000687947 */ /* 0x000fea000383ffff */
.L_x_96:
[----:B-1----:R1:W2:Y:S02]  /*9af0*/  SYNCS.PHASECHK.TRANS64.TRYWAIT P0, [R64+URZ+0xb0], R2 ;  /* 0x0000b002400075a7 */ /* 0x0022a400080011ff */
[----:B--2---:R-:W-:Y:S05]  /*9b00*/  @!P0 NANOSLEEP.SYNCS 0x989680 ;  /* 0x009896800000895d */ /* 0x004fea0003900000 */
[----:B------:R-:W2:Y:S02]  /*9b10*/  @!P0 SYNCS.PHASECHK.TRANS64 P0, [R64+URZ+0xb0], R2 ;  /* 0x0000b002400085a7 */ /* 0x000ea400080010ff */
[----:B--2---:R-:W-:Y:S05]  /*9b20*/  @!P0 BRA `(.L_x_96) ;  /* 0xfffffffc00f08947 */ /* 0x004fea000383ffff */
[----:B------:R-:W-:Y:S05]  /*9b30*/  BRA `(.L_x_95) ;  /* 0xffffffc000947947 */ /* 0x000fea000383ffff */
.L_x_105:
[----:B--2---:R2:W3:Y:S02]  /*9b40*/  SYNCS.PHASECHK.TRANS64.TRYWAIT P0, [R2+URZ+0x40], R0 ;  /* 0x00004000020075a7 */ /* 0x0044e400080011ff */
[----:B---3--:R-:W-:Y:S05]  /*9b50*/  @!P0 NANOSLEEP.SYNCS 0x989680 ;  /* 0x009896800000895d */ /* 0x008fea0003900000 */
[----:B------:R-:W3:Y:S02]  /*9b60*/  @!P0 SYNCS.PHASECHK.TRANS64 P0, [R2+URZ+0x40], R0 ;  /* 0x00004000020085a7 */ /* 0x000ee400080010ff */
[----:B---3--:R-:W-:Y:S05]  /*9b70*/  @!P0 BRA `(.L_x_105) ;  /* 0xfffffffc00f08947 */ /* 0x008fea000383ffff */
[----:B------:R-:W-:Y:S05]  /*9b80*/  BRA `(.L_x_104) ;  /* 0xffffffcc00787947 */ /* 0x000fea000383ffff */
.L_x_113:
[----:B--2---:R2:W3:Y:S02]  /*9b90*/  SYNCS.PHASECHK.TRANS64.TRYWAIT P0, [R0+URZ+0x40], R5 ;  /* 0x00004005000075a7 */ /* 0x0044e400080011ff */
[----:B---3--:R-:W-:Y:S05]  /*9ba0*/  @!P0 NANOSLEEP.SYNCS 0x989680 ;  /* 0x009896800000895d */ /* 0x008fea0003900000 */
[----:B------:R-:W3:Y:S02]  /*9bb0*/  @!P0 SYNCS.PHASECHK.TRANS64 P0, [R0+URZ+0x40], R5 ;  /* 0x00004005000085a7 */ /* 0x000ee400080010ff */
[----:B---3--:R-:W-:Y:S05]  /*9bc0*/  @!P0 BRA `(.L_x_113) ;  /* 0xfffffffc00f08947 */ /* 0x008fea000383ffff */
[----:B------:R-:W-:Y:S05]  /*9bd0*/  BRA `(.L_x_112) ;  /* 0xffffffd8007c7947 */ /* 0x000fea000383ffff */
.L_x_121:
[----:B--2---:R2:W3:Y:S02]  /*9be0*/  SYNCS.PHASECHK.TRANS64.TRYWAIT P0, [R2+URZ+0x40], R0 ;  /* 0x00004000020075a7 */ /* 0x0044e400080011ff */
[----:B---3--:R-:W-:Y:S05]  /*9bf0*/  @!P0 NANOSLEEP.SYNCS 0x989680 ;  /* 0x009896800000895d */ /* 0x008fea0003900000 */
[----:B------:R-:W3:Y:S02]  /*9c00*/  @!P0 SYNCS.PHASECHK.TRANS64 P0, [R2+URZ+0x40], R0 ;  /* 0x00004000020085a7 */ /* 0x000ee400080010ff */
[----:B---3--:R-:W-:Y:S05]  /*9c10*/  @!P0 BRA `(.L_x_121) ;  /* 0xfffffffc00f08947 */ /* 0x008fea000383ffff */
[----:B------:R-:W-:Y:S05]  /*9c20*/  BRA `(.L_x_120) ;  /* 0xffffffe400807947 */ /* 0x000fea000383ffff */
        .weak           $__internal_0_$__cuda_sm10x_tcgen05_guardrail_trap_col_being_dealloced_not_returned_by_alloc
        .type           $__internal_0_$__cuda_sm10x_tcgen05_guardrail_trap_col_being_dealloced_not_returned_by_alloc,@function
        .size           $__internal_0_$__cuda_sm10x_tcgen05_guardrail_trap_col_being_dealloced_not_returned_by_alloc,($__internal_1_$__cuda_sm10x_tcgen05_guardrail_trap_phase_invalid_during_alloc - $__internal_0_$__cuda_sm10x_tcgen05_guardrail_trap_col_being_dealloced_not_returned_by_alloc)
$__internal_0_$__cuda_sm10x_tcgen05_guardrail_trap_col_being_dealloced_not_returned_by_alloc:
[----:B------:R-:W-:Y:S05]  /*9c30*/  BPT.TRAP 0x1 ;  /* 0x000000040000795c */ /* 0x000fea0000300000 */
[----:B------:R-:W-:-:S04]  /*9c40*/  HFMA2 R3, -RZ, RZ, 0, 0 ;  /* 0x00000000ff037431 */ /* 0x000fc800000001ff */
[----:B------:R-:W-:Y:S05]  /*9c50*/  RET.REL.NODEC R2 `(_ZN7cutlass13device_kernelINS_4gemm6kernel13GemmUniversalIN4cute5tupleIJiiiiEEENS1_10collective13CollectiveMmaINS1_35MainloopSm100TmaUmmaWarpSpecializedILi4ELi2ELi4ENS5_IJNS4_1CILi1EEESB_SB_EEEEENS5_IJNSA_ILi64EEENSA_ILi256EEESE_EEENS_6half_tENS5_IJSB_llEEESH_SI_NS4_8TiledMMAINS4_8MMA_AtomIJNS4_20SM100_MMA_F16BF16_SSISH_SH_fLi64ELi256ELNS4_4UMMA5MajorE1ELSN_1ELNSM_7ScaleInE0ELSO_0EEEEEENS4_6LayoutISC_NS5_IJNSA_ILi0EEESS_SS_EEEEENS5_IJNS4_10UnderscoreESV_SV_EEEEENS4_13SM90_TMA_LOADENS4_14ComposedLayoutINS4_7SwizzleILi3ELi4ELi3EEENS4_18smem_ptr_flag_bitsILi16EEENSR_INS5_IJSE_NSA_ILi8EEEEEENS5_IJSB_SE_EEEEEEEvNS4_8identityESY_S18_vS19_EENS_8epilogue10collective18CollectiveEpilogueINS1B_23Sm100TmaWarpSpecializedILi4ELi2ELi32ELb1ELb0EEEJSG_NS5_IJNSR_ISE_SB_EES1G_EEESH_NS5_IJlSB_lEEESH_S1I_NS1B_6fusion15FusionCallbacksIS1F_NS1J_17LinearCombinationISH_fSH_fLNS_15FloatRoundStyleE2EEESG_S1H_JEEENS4_5SM1004TMEM4LOAD26SM100_TMEM_LOAD_16dp256b8xESY_NSZ_IS11_S13_NSR_INS5_IJS14_SE_EEENS5_IJSE_SB_EEEEEEENS4_17SM75_U32x4_LDSM_NENS4_14SM90_TMA_STOREES1W_NS4_17SM90_U32x4_STSM_NENS4_39AutoVectorizingCopyWithAssumedAlignmentILi128EEEEEEvvEEEEvNT_6ParamsE) ;  /* 0xffffff6002e87950 */ /* 0x000fea0003c3ffff */
        .weak           $__internal_1_$__cuda_sm10x_tcgen05_guardrail_trap_phase_invalid_during_alloc
        .type           $__internal_1_$__cuda_sm10x_tcgen05_guardrail_trap_phase_invalid_during_alloc,@function
        .size           $__internal_1_$__cuda_sm10x_tcgen05_guardrail_trap_phase_invalid_during_alloc,($__internal_2_$__cuda_sm10x_tcgen05_guardrail_trap_unallocated_columns_being_dealloced - $__internal_1_$__cuda_sm10x_tcgen05_guardrail_trap_phase_invalid_during_alloc)
$__internal_1_$__cuda_sm10x_tcgen05_guardrail_trap_phase_invalid_during_alloc:
[----:B------:R-:W-:Y:S05]  /*9c60*/  BPT.TRAP 0x1 ;  /* 0x000000040000795c */ /* 0x000fea0000300000 */
[----:B------:R-:W-:-:S04]  /*9c70*/  MOV R3, 0x0 ;  /* 0x0000000000037802 */ /* 0x000fc80000000f00 */
[----:B------:R-:W-:Y:S05]  /*9c80*/  RET.REL.NODEC R2 `(_ZN7cutlass13device_kernelINS_4gemm6kernel13GemmUniversalIN4cute5tupleIJiiiiEEENS1_10collective13CollectiveMmaINS1_35MainloopSm100TmaUmmaWarpSpecializedILi4ELi2ELi4ENS5_IJNS4_1CILi1EEESB_SB_EEEEENS5_IJNSA_ILi64EEENSA_ILi256EEESE_EEENS_6half_tENS5_IJSB_llEEESH_SI_NS4_8TiledMMAINS4_8MMA_AtomIJNS4_20SM100_MMA_F16BF16_SSISH_SH_fLi64ELi256ELNS4_4UMMA5MajorE1ELSN_1ELNSM_7ScaleInE0ELSO_0EEEEEENS4_6LayoutISC_NS5_IJNSA_ILi0EEESS_SS_EEEEENS5_IJNS4_10UnderscoreESV_SV_EEEEENS4_13SM90_TMA_LOADENS4_14ComposedLayoutINS4_7SwizzleILi3ELi4ELi3EEENS4_18smem_ptr_flag_bitsILi16EEENSR_INS5_IJSE_NSA_ILi8EEEEEENS5_IJSB_SE_EEEEEEEvNS4_8identityESY_S18_vS19_EENS_8epilogue10collective18CollectiveEpilogueINS1B_23Sm100TmaWarpSpecializedILi4ELi2ELi32ELb1ELb0EEEJSG_NS5_IJNSR_ISE_SB_EES1G_EEESH_NS5_IJlSB_lEEESH_S1I_NS1B_6fusion15FusionCallbacksIS1F_NS1J_17LinearCombinationISH_fSH_fLNS_15FloatRoundStyleE2EEESG_S1H_JEEENS4_5SM1004TMEM4LOAD26SM100_TMEM_LOAD_16dp256b8xESY_NSZ_IS11_S13_NSR_INS5_IJS14_SE_EEENS5_IJSE_SB_EEEEEEENS4_17SM75_U32x4_LDSM_NENS4_14SM90_TMA_STOREES1W_NS4_17SM90_U32x4_STSM_NENS4_39AutoVectorizingCopyWithAssumedAlignmentILi128EEEEEEvvEEEEvNT_6ParamsE) ;  /* 0xffffff6002dc7950 */ /* 0x000fea0003c3ffff */
        .weak           $__internal_2_$__cuda_sm10x_tcgen05_guardrail_trap_unallocated_columns_being_dealloced
        .type           $__internal_2_$__cuda_sm10x_tcgen05_guardrail_trap_unallocated_columns_being_dealloced,@function
        .size           $__internal_2_$__cuda_sm10x_tcgen05_guardrail_trap_unallocated_columns_being_dealloced,(.L_x_176 - $__internal_2_$__cuda_sm10x_tcgen05_guardrail_trap_unallocated_columns_being_dealloced)
$__internal_2_$__cuda_sm10x_tcgen05_guardrail_trap_unallocated_columns_being_dealloced:
[----:B------:R-:W-:Y:S05]  /*9c90*/  BPT.TRAP 0x1 ;  /* 0x000000040000795c */ /* 0x000fea0000300000 */
[----:B------:R-:W-:-:S04]  /*9ca0*/  HFMA2 R3, -RZ, RZ, 0, 0 ;  /* 0x00000000ff037431 */ /* 0x000fc800000001ff */
[----:B------:R-:W-:Y:S05]  /*9cb0*/  RET.REL.NODEC R2 `(_ZN7cutlass13device_kernelINS_4gemm6kernel13GemmUniversalIN4cute5tupleIJiiiiEEENS1_10collective13CollectiveMmaINS1_35MainloopSm100TmaUmmaWarpSpecializedILi4ELi2ELi4ENS5_IJNS4_1CILi1EEESB_SB_EEEEENS5_IJNSA_ILi64EEENSA_ILi256EEESE_EEENS_6half_tENS5_IJSB_llEEESH_SI_NS4_8TiledMMAINS4_8MMA_AtomIJNS4_20SM100_MMA_F16BF16_SSISH_SH_fLi64ELi256ELNS4_4UMMA5MajorE1ELSN_1ELNSM_7ScaleInE0ELSO_0EEEEEENS4_6LayoutISC_NS5_IJNSA_ILi0EEESS_SS_EEEEENS5_IJNS4_10UnderscoreESV_SV_EEEEENS4_13SM90_TMA_LOADENS4_14ComposedLayoutINS4_7SwizzleILi3ELi4ELi3EEENS4_18smem_ptr_flag_bitsILi16EEENSR_INS5_IJSE_NSA_ILi8EEEEEENS5_IJSB_SE_EEEEEEEvNS4_8identityESY_S18_vS19_EENS_8epilogue10collective18CollectiveEpilogueINS1B_23Sm100TmaWarpSpecializedILi4ELi2ELi32ELb1ELb0EEEJSG_NS5_IJNSR_ISE_SB_EES1G_EEESH_NS5_IJlSB_lEEESH_S1I_NS1B_6fusion15FusionCallbacksIS1F_NS1J_17LinearCombinationISH_fSH_fLNS_15FloatRoundStyleE2EEESG_S1H_JEEENS4_5SM1004TMEM4LOAD26SM100_TMEM_LOAD_16dp256b8xESY_NSZ_IS11_S13_NSR_INS5_IJS14_SE_EEENS5_IJSE_SB_EEEEEEENS4_17SM75_U32x4_LDSM_NENS4_14SM90_TMA_STOREES1W_NS4_17SM90_U32x4_STSM_NENS4_39AutoVectorizingCopyWithAssumedAlignmentILi128EEEEEEvvEEEEvNT_6ParamsE) ;  /* 0xffffff6002d07950 */ /* 0x000fea0003c3ffff */
.L_x_175:
[----:B------:R-:W-:-:S00]  /*9cc0*/  BRA `(.L_x_175) ;  /* 0xfffffffc00fc7947 */ /* 0x000fc0000383ffff */
[----:B------:R-:W-:-:S00]  /*9cd0*/  NOP ;  /* 0x0000000000007918 */ /* 0x000fc00000000000 */
        /* <DEDUP_REMOVED lines=10> */
.L_x_176:


//--------------------- .nv.global.init           --------------------------
	.section	.nv.global.init,"aw",@progbits
.nv.global.init:
	.type		$str$27,@object
	.size		$str$27,($str$28 - $str$27)
$str$27:
        /*0000*/ 	.byte	0x28, 0x61, 0x64, 0x64, 0x72, 0x65, 0x73, 0x73, 0x20, 0x26, 0x20, 0x6d, 0x61, 0x73, 0x6b, 0x29
        /*0010*/ 	.byte	0x20, 0x3d, 0x3d, 0x20, 0x30, 0x00
	.type		$str$28,@object
	.size		$str$28,($str$26 - $str$28)
$str$28:
        /*0016*/ 	.byte	0x2f, 0x74, 0x6d, 0x70, 0x2f, 0x63, 0x75, 0x74, 0x6c, 0x61, 0x73, 0x73, 0x5f, 0x73, 0x77, 0x65
        /*0026*/ 	.byte	0x65, 0x70, 0x5f, 0x73, 0x72, 0x63, 0x2f, 0x69, 0x6e, 0x63, 0x6c, 0x75, 0x64, 0x65, 0x2f, 0x63
        /*0036*/ 	.byte	0x75, 0x74, 0x65, 0x2f, 0x70, 0x6f, 0x69, 0x6e, 0x74, 0x65, 0x72, 0x5f, 0x66, 0x6c, 0x61, 0x67
        /*0046*/ 	.byte	0x67, 0x65, 0x64, 0x2e, 0x68, 0x70, 0x70, 0x00
	.type		$str$26,@object
	.size		$str$26,($str$25 - $str$26)
$str$26:
        /*004e*/ 	.byte	0x2f, 0x74, 0x6d, 0x70, 0x2f, 0x63, 0x75, 0x74, 0x6c, 0x61, 0x73, 0x73, 0x5f, 0x73, 0x77, 0x65
        /*005e*/ 	.byte	0x65, 0x70, 0x5f, 0x73, 0x72, 0x63, 0x2f, 0x69, 0x6e, 0x63, 0x6c, 0x75, 0x64, 0x65, 0x2f, 0x63
        /*006e*/ 	.byte	0x75, 0x74, 0x65, 0x2f, 0x61, 0x74, 0x6f, 0x6d, 0x2f, 0x63, 0x6f, 0x70, 0x79, 0x5f, 0x74, 0x72
        /*007e*/ 	.byte	0x61, 0x69, 0x74, 0x73, 0x5f, 0x73, 0x6d, 0x31, 0x30, 0x30, 0x2e, 0x68, 0x70, 0x70, 0x00
	.type		$str$25,@object
	.size		$str$25,(__unnamed_1 - $str$25)
$str$25:
        /*008d*/ 	.byte	0x28, 0x28, 0x75, 0x69, 0x6e, 0x74, 0x33, 0x32, 0x5f, 0x74, 0x28, 0x74, 0x68, 0x72, 0x65, 0x61
        /*009d*/ 	.byte	0x64, 0x49, 0x64, 0x78, 0x2e, 0x78, 0x29, 0x20, 0x2f, 0x20, 0x33, 0x32, 0x29, 0x20, 0x25, 0x20
        /*00ad*/ 	.byte	0x34, 0x29, 0x20, 0x3d, 0x3d, 0x20, 0x28, 0x28, 0x28, 0x74, 0x6d, 0x65, 0x6d, 0x5f, 0x61, 0x64
        /*00bd*/ 	.byte	0x64, 0x72, 0x20, 0x3e, 0x3e, 0x20, 0x31, 0x36, 0x29, 0x20, 0x2f, 0x20, 0x33, 0x32, 0x29, 0x20
        /*00cd*/ 	.byte	0x25, 0x20, 0x34, 0x29, 0x00
	.type		__unnamed_1,@object
	.size		__unnamed_1,(__unnamed_2 - __unnamed_1)
__unnamed_1:
        /*00d2*/ 	.byte	0x61, 0x75, 0x74, 0x6f, 0x20, 0x63, 0x75, 0x74, 0x65, 0x3a, 0x3a, 0x61, 0x73, 0x5f, 0x70, 0x6f
        /* <DEDUP_REMOVED lines=24> */
        /*0262*/ 	.byte	0x3e, 0x3e, 0x3e, 0x5d, 0x00
	.type		__unnamed_2,@object
	.size		__unnamed_2,(.L_2 - __unnamed_2)
__unnamed_2:
        /* <DEDUP_REMOVED lines=46> */
        /*0547*/ 	.byte	0x75, 0x74, 0x65, 0x3a, 0x3a, 0x43, 0x3c, 0x30, 0x3e, 0x3e, 0x3e, 0x3e, 0x5d, 0x00
.L_2:


//--------------------- .nv.shared._ZN7cutlass13device_kernelINS_4gemm6kernel13GemmUniversalIN4cute5tupleIJiiiiEEENS1_10collective13CollectiveMmaINS1_35MainloopSm100TmaUmmaWarpSpecializedILi4ELi2ELi4ENS5_IJNS4_1CILi1EEESB_SB_EEEEENS5_IJNSA_ILi64EEENSA_ILi256EEESE_EEENS_6half_tENS5_IJSB_llEEESH_SI_NS4_8TiledMMAINS4_8MMA_AtomIJNS4_20SM100_MMA_F16BF16_SSISH_SH_fLi64ELi256ELNS4_4UMMA5MajorE1ELSN_1ELNSM_7ScaleInE0ELSO_0EEEEEENS4_6LayoutISC_NS5_IJNSA_ILi0EEESS_SS_EEEEENS5_IJNS4_10UnderscoreESV_SV_EEEEENS4_13SM90_TMA_LOADENS4_14ComposedLayoutINS4_7SwizzleILi3ELi4ELi3EEENS4_18smem_ptr_flag_bitsILi16EEENSR_INS5_IJSE_NSA_ILi8EEEEEENS5_IJSB_SE_EEEEEEEvNS4_8identityESY_S18_vS19_EENS_8epilogue10collective18CollectiveEpilogueINS1B_23Sm100TmaWarpSpecializedILi4ELi2ELi32ELb1ELb0EEEJSG_NS5_IJNSR_ISE_SB_EES1G_EEESH_NS5_IJlSB_lEEESH_S1I_NS1B_6fusion15FusionCallbacksIS1F_NS1J_17LinearCombinationISH_fSH_fLNS_15FloatRoundStyleE2EEESG_S1H_JEEENS4_5SM1004TMEM4LOAD26SM100_TMEM_LOAD_16dp256b8xESY_NSZ_IS11_S13_NSR_INS5_IJS14_SE_EEENS5_IJSE_SB_EEEEEEENS4_17SM75_U32x4_LDSM_NENS4_14SM90_TMA_STOREES1W_NS4_17SM90_U32x4_STSM_NENS4_39AutoVectorizingCopyWithAssumedAlignmentILi128EEEEEEvvEEEEvNT_6ParamsE --------------------------
	.section	.nv.shared._ZN7cutlass13device_kernelINS_4gemm6kernel13GemmUniversalIN4cute5tupleIJiiiiEEENS1_10collective13CollectiveMmaINS1_35MainloopSm100TmaUmmaWarpSpecializedILi4ELi2ELi4ENS5_IJNS4_1CILi1EEESB_SB_EEEEENS5_IJNSA_ILi64EEENSA_ILi256EEESE_EEENS_6half_tENS5_IJSB_llEEESH_SI_NS4_8TiledMMAINS4_8MMA_AtomIJNS4_20SM100_MMA_F16BF16_SSISH_SH_fLi64ELi256ELNS4_4UMMA5MajorE1ELSN_1ELNSM_7ScaleInE0ELSO_0EEEEEENS4_6LayoutISC_NS5_IJNSA_ILi0EEESS_SS_EEEEENS5_IJNS4_10UnderscoreESV_SV_EEEEENS4_13SM90_TMA_LOADENS4_14ComposedLayoutINS4_7SwizzleILi3ELi4ELi3EEENS4_18smem_ptr_flag_bitsILi16EEENSR_INS5_IJSE_NSA_ILi8EEEEEENS5_IJSB_SE_EEEEEEEvNS4_8identityESY_S18_vS19_EENS_8epilogue10collective18CollectiveEpilogueINS1B_23Sm100TmaWarpSpecializedILi4ELi2ELi32ELb1ELb0EEEJSG_NS5_IJNSR_ISE_SB_EES1G_EEESH_NS5_IJlSB_lEEESH_S1I_NS1B_6fusion15FusionCallbacksIS1F_NS1J_17LinearCombinationISH_fSH_fLNS_15FloatRoundStyleE2EEESG_S1H_JEEENS4_5SM1004TMEM4LOAD26SM100_TMEM_LOAD_16dp256b8xESY_NSZ_IS11_S13_NSR_INS5_IJS14_SE_EEENS5_IJSE_SB_EEEEEEENS4_17SM75_U32x4_LDSM_NENS4_14SM90_TMA_STOREES1W_NS4_17SM90_U32x4_STSM_NENS4_39AutoVectorizingCopyWithAssumedAlignmentILi128EEEEEEvvEEEEvNT_6ParamsE,"aw",@nobits
	.sectionflags	@""
	.align	16
	.zero		1024


//--------------------- .nv.shared.reserved.0     --------------------------
	.section	.nv.shared.reserved.0,"aw",@nobits
	.weak		__nv_reservedSMEM_offset_0_alias
	.size		__nv_reservedSMEM_offset_0_alias, 0, 64
	.other		__nv_reservedSMEM_offset_0_alias,@"STO_CUDA_RESERVED_SHARED STV_DEFAULT"
__nv_reservedSMEM_offset_0_alias:
	.zero		0
.nv.shared.reserved.0:
	.zero		64
	.weak		__nv_reservedSMEM_tcgen05_partition
	.type		__nv_reservedSMEM_tcgen05_partition,@object
	.size		__nv_reservedSMEM_tcgen05_partition,(.L_0 - __nv_reservedSMEM_tcgen05_partition)
__nv_reservedSMEM_tcgen05_partition:
	.zero		32
.L_0:


//--------------------- .nv.global                --------------------------
	.section	.nv.global,"aw",@nobits
.nv.global:
	.type		_ZN40_INTERNAL_2ad09e60_4_k_cu_4ee415cf_348614cute1_E,@object
	.size		_ZN40_INTERNAL_2ad09e60_4_k_cu_4ee415cf_348614cute1_E,(_ZN40_INTERNAL_2ad09e60_4_k_cu_4ee415cf_348614cuda3std3__45__cpo6cbeginE - _ZN40_INTERNAL_2ad09e60_4_k_cu_4ee415cf_348614cute1_E)
_ZN40_INTERNAL_2ad09e60_4_k_cu_4ee415cf_348614cute1_E:
	.zero		1
	.type		_ZN40_INTERNAL_2ad09e60_4_k_cu_4ee415cf_348614cuda3std3__45__cpo6cbeginE,@object
	.size		_ZN40_INTERNAL_2ad09e60_4_k_cu_4ee415cf_348614cuda3std3__45__cpo6cbeginE,(_ZN40_INTERNAL_2ad09e60_4_k_cu_4ee415cf_348614cuda3std3__48in_placeE - _ZN40_INTERNAL_2ad09e60_4_k_cu_4ee415cf_348614cuda3std3__45__cpo6cbeginE)
_ZN40_INTERNAL_2ad09e60_4_k_cu_4ee415cf_348614cuda3std3__45__cpo6cbeginE:
	.zero		1
	.type		_ZN40_INTERNAL_2ad09e60_4_k_cu_4ee415cf_348614cuda3std3__48in_placeE,@object
	.size		_ZN40_INTERNAL_2ad09e60_4_k_cu_4ee415cf_348614cuda3std3__48in_placeE,(_ZN40_INTERNAL_2ad09e60_4_k_cu_4ee415cf_348614cuda3std6ranges3__45__cpo9iter_moveE - _ZN40_INTERNAL_2ad09e60_4_k_cu_4ee415cf_348614cuda3std3__48in_placeE)
_ZN40_INTERNAL_2ad09e60_4_k_cu_4ee415cf_348614cuda3std3__48in_placeE:
	.zero		1
	.type		_ZN40_INTERNAL_2ad09e60_4_k_cu_4ee415cf_348614cuda3std6ranges3__45__cpo9iter_moveE,@object
	.size		_ZN40_INTERNAL_2ad09e60_4_k_cu_4ee415cf_348614cuda3std6ranges3__45__cpo9iter_moveE,(_ZN40_INTERNAL_2ad09e60_4_k_cu_4ee415cf_348614cuda3std3__45__cpo5beginE - _ZN40_INTERNAL_2ad09e60_4_k_cu_4ee415cf_348614cuda3std6ranges3__45__cpo9iter_moveE)
_ZN40_INTERNAL_2ad09e60_4_k_cu_4ee415cf_348614cuda3std6ranges3__45__cpo9iter_moveE:
	.zero		1
	.type		_ZN40_INTERNAL_2ad09e60_4_k_cu_4ee415cf_348614cuda3std3__45__cpo5beginE,@object
	.size		_ZN40_INTERNAL_2ad09e60_4_k_cu_4ee415cf_348614cuda3std3__45__cpo5beginE,(_ZN40_INTERNAL_2ad09e60_4_k_cu_4ee415cf_348614cuda3std3__442_GLOBAL__N__2ad09e60_4_k_cu_4ee415cf_348616ignoreE - _ZN40_INTERNAL_2ad09e60_4_k_cu_4ee415cf_348614cuda3std3__45__cpo5beginE)
_ZN40_INTERNAL_2ad09e60_4_k_cu_4ee415cf_348614cuda3std3__45__cpo5beginE:
	.zero		1
	.type		_ZN40_INTERNAL_2ad09e60_4_k_cu_4ee415cf_348614cuda3std3__442_GLOBAL__N__2ad09e60_4_k_cu_4ee415cf_348616ignoreE,@object
	.size		_ZN40_INTERNAL_2ad09e60_4_k_cu_4ee415cf_348614cuda3std3__442_GLOBAL__N__2ad09e60_4_k_cu_4ee415cf_348616ignoreE,(_ZN40_INTERNAL_2ad09e60_4_k_cu_4ee415cf_348614cute7productE - _ZN40_INTERNAL_2ad09e60_4_k_cu_4ee415cf_348614cuda3std3__442_GLOBAL__N__2ad09e60_4_k_cu_4ee415cf_348616ignoreE)
_ZN40_INTERNAL_2ad09e60_4_k_cu_4ee415cf_348614cuda3std3__442_GLOBAL__N__2ad09e60_4_k_cu_4ee415cf_348616ignoreE:
	.zero		1
	.type		_ZN40_INTERNAL_2ad09e60_4_k_cu_4ee415cf_348614cute7productE,@object
	.size		_ZN40_INTERNAL_2ad09e60_4_k_cu_4ee415cf_348614cute7productE,(_ZN40_INTERNAL_2ad09e60_4_k_cu_4ee415cf_348614cuda3std3__45__cpo3endE - _ZN40_INTERNAL_2ad09e60_4_k_cu_4ee415cf_348614cute7productE)
_ZN40_INTERNAL_2ad09e60_4_k_cu_4ee415cf_348614cute7productE:
	.zero		1
	.type		_ZN40_INTERNAL_2ad09e60_4_k_cu_4ee415cf_348614cuda3std3__45__cpo3endE,@object
	.size		_ZN40_INTERNAL_2ad09e60_4_k_cu_4ee415cf_348614cuda3std3__45__cpo3endE,(_ZN40_INTERNAL_2ad09e60_4_k_cu_4ee415cf_348614cuda3std3__419piecewise_constructE - _ZN40_INTERNAL_2ad09e60_4_k_cu_4ee415cf_348614cuda3std3__45__cpo3endE)
_ZN40_INTERNAL_2ad09e60_4_k_cu_4ee415cf_348614cuda3std3__45__cpo3endE:
	.zero		1
	.type		_ZN40_INTERNAL_2ad09e60_4_k_cu_4ee415cf_348614cuda3std3__419piecewise_constructE,@object
	.size		_ZN40_INTERNAL_2ad09e60_4_k_cu_4ee415cf_348614cuda3std3__419piecewise_constructE,(_ZN40_INTERNAL_2ad09e60_4_k_cu_4ee415cf_348614cuda3std3__45__cpo4cendE - _ZN40_INTERNAL_2ad09e60_4_k_cu_4ee415cf_348614cuda3std3__419piecewise_constructE)
_ZN40_INTERNAL_2ad09e60_4_k_cu_4ee415cf_348614cuda3std3__419piecewise_constructE:
	.zero		1
	.type		_ZN40_INTERNAL_2ad09e60_4_k_cu_4ee415cf_348614cuda3std3__45__cpo4cendE,@object
	.size		_ZN40_INTERNAL_2ad09e60_4_k_cu_4ee415cf_348614cuda3std3__45__cpo4cendE,(_ZN40_INTERNAL_2ad09e60_4_k_cu_4ee415cf_348614cuda3std6ranges3__45__cpo4swapE - _ZN40_INTERNAL_2ad09e60_4_k_cu_4ee415cf_348614cuda3std3__45__cpo4cendE)
_ZN40_INTERNAL_2ad09e60_4_k_cu_4ee415cf_348614cuda3std3__45__cpo4cendE:
	.zero		1
	.type		_ZN40_INTERNAL_2ad09e60_4_k_cu_4ee415cf_348614cuda3std6ranges3__45__cpo4swapE,@object
	.size		_ZN40_INTERNAL_2ad09e60_4_k_cu_4ee415cf_348614cuda3std6ranges3__45__cpo4swapE,(.L_10 - _ZN40_INTERNAL_2ad09e60_4_k_cu_4ee415cf_348614cuda3std6ranges3__45__cpo4swapE)
_ZN40_INTERNAL_2ad09e60_4_k_cu_4ee415cf_348614cuda3std6ranges3__45__cpo4swapE:
	.zero		1
.L_10:


//--------------------- .nv.constant0._ZN7cutlass13device_kernelINS_4gemm6kernel13GemmUniversalIN4cute5tupleIJiiiiEEENS1_10collective13CollectiveMmaINS1_35MainloopSm100TmaUmmaWarpSpecializedILi4ELi2ELi4ENS5_IJNS4_1CILi1EEESB_SB_EEEEENS5_IJNSA_ILi64EEENSA_ILi256EEESE_EEENS_6half_tENS5_IJSB_llEEESH_SI_NS4_8TiledMMAINS4_8MMA_AtomIJNS4_20SM100_MMA_F16BF16_SSISH_SH_fLi64ELi256ELNS4_4UMMA5MajorE1ELSN_1ELNSM_7ScaleInE0ELSO_0EEEEEENS4_6LayoutISC_NS5_IJNSA_ILi0EEESS_SS_EEEEENS5_IJNS4_10UnderscoreESV_SV_EEEEENS4_13SM90_TMA_LOADENS4_14ComposedLayoutINS4_7SwizzleILi3ELi4ELi3EEENS4_18smem_ptr_flag_bitsILi16EEENSR_INS5_IJSE_NSA_ILi8EEEEEENS5_IJSB_SE_EEEEEEEvNS4_8identityESY_S18_vS19_EENS_8epilogue10collective18CollectiveEpilogueINS1B_23Sm100TmaWarpSpecializedILi4ELi2ELi32ELb1ELb0EEEJSG_NS5_IJNSR_ISE_SB_EES1G_EEESH_NS5_IJlSB_lEEESH_S1I_NS1B_6fusion15FusionCallbacksIS1F_NS1J_17LinearCombinationISH_fSH_fLNS_15FloatRoundStyleE2EEESG_S1H_JEEENS4_5SM1004TMEM4LOAD26SM100_TMEM_LOAD_16dp256b8xESY_NSZ_IS11_S13_NSR_INS5_IJS14_SE_EEENS5_IJSE_SB_EEEEEEENS4_17SM75_U32x4_LDSM_NENS4_14SM90_TMA_STOREES1W_NS4_17SM90_U32x4_STSM_NENS4_39AutoVectorizingCopyWithAssumedAlignmentILi128EEEEEEvvEEEEvNT_6ParamsE --------------------------
	.section	.nv.constant0._ZN7cutlass13device_kernelINS_4gemm6kernel13GemmUniversalIN4cute5tupleIJiiiiEEENS1_10collective13CollectiveMmaINS1_35MainloopSm100TmaUmmaWarpSpecializedILi4ELi2ELi4ENS5_IJNS4_1CILi1EEESB_SB_EEEEENS5_IJNSA_ILi64EEENSA_ILi256EEESE_EEENS_6half_tENS5_IJSB_llEEESH_SI_NS4_8TiledMMAINS4_8MMA_AtomIJNS4_20SM100_MMA_F16BF16_SSISH_SH_fLi64ELi256ELNS4_4UMMA5MajorE1ELSN_1ELNSM_7ScaleInE0ELSO_0EEEEEENS4_6LayoutISC_NS5_IJNSA_ILi0EEESS_SS_EEEEENS5_IJNS4_10UnderscoreESV_SV_EEEEENS4_13SM90_TMA_LOADENS4_14ComposedLayoutINS4_7SwizzleILi3ELi4ELi3EEENS4_18smem_ptr_flag_bitsILi16EEENSR_INS5_IJSE_NSA_ILi8EEEEEENS5_IJSB_SE_EEEEEEEvNS4_8identityESY_S18_vS19_EENS_8epilogue10collective18CollectiveEpilogueINS1B_23Sm100TmaWarpSpecializedILi4ELi2ELi32ELb1ELb0EEEJSG_NS5_IJNSR_ISE_SB_EES1G_EEESH_NS5_IJlSB_lEEESH_S1I_NS1B_6fusion15FusionCallbacksIS1F_NS1J_17LinearCombinationISH_fSH_fLNS_15FloatRoundStyleE2EEESG_S1H_JEEENS4_5SM1004TMEM4LOAD26SM100_TMEM_LOAD_16dp256b8xESY_NSZ_IS11_S13_NSR_INS5_IJS14_SE_EEENS5_IJSE_SB_EEEEEEENS4_17SM75_U32x4_LDSM_NENS4_14SM90_TMA_STOREES1W_NS4_17SM90_U32x4_STSM_NENS4_39AutoVectorizingCopyWithAssumedAlignmentILi128EEEEEEvvEEEEvNT_6ParamsE,"a",@progbits
	.sectionflags	@""
	.align	4
.nv.constant0._ZN7cutlass13device_kernelINS_4gemm6kernel13GemmUniversalIN4cute5tupleIJiiiiEEENS1_10collective13CollectiveMmaINS1_35MainloopSm100TmaUmmaWarpSpecializedILi4ELi2ELi4ENS5_IJNS4_1CILi1EEESB_SB_EEEEENS5_IJNSA_ILi64EEENSA_ILi256EEESE_EEENS_6half_tENS5_IJSB_llEEESH_SI_NS4_8TiledMMAINS4_8MMA_AtomIJNS4_20SM100_MMA_F16BF16_SSISH_SH_fLi64ELi256ELNS4_4UMMA5MajorE1ELSN_1ELNSM_7ScaleInE0ELSO_0EEEEEENS4_6LayoutISC_NS5_IJNSA_ILi0EEESS_SS_EEEEENS5_IJNS4_10UnderscoreESV_SV_EEEEENS4_13SM90_TMA_LOADENS4_14ComposedLayoutINS4_7SwizzleILi3ELi4ELi3EEENS4_18smem_ptr_flag_bitsILi16EEENSR_INS5_IJSE_NSA_ILi8EEEEEENS5_IJSB_SE_EEEEEEEvNS4_8identityESY_S18_vS19_EENS_8epilogue10collective18CollectiveEpilogueINS1B_23Sm100TmaWarpSpecializedILi4ELi2ELi32ELb1ELb0EEEJSG_NS5_IJNSR_ISE_SB_EES1G_EEESH_NS5_IJlSB_lEEESH_S1I_NS1B_6fusion15FusionCallbacksIS1F_NS1J_17LinearCombinationISH_fSH_fLNS_15FloatRoundStyleE2EEESG_S1H_JEEENS4_5SM1004TMEM4LOAD26SM100_TMEM_LOAD_16dp256b8xESY_NSZ_IS11_S13_NSR_INS5_IJS14_SE_EEENS5_IJSE_SB_EEEEEEENS4_17SM75_U32x4_LDSM_NENS4_14SM90_TMA_STOREES1W_NS4_17SM90_U32x4_STSM_NENS4_39AutoVectorizingCopyWithAssumedAlignmentILi128EEEEEEvvEEEEvNT_6ParamsE:
	.zero		2944


//--------------------- SYMBOLS --------------------------

	.type		.nv.reservedSmem.offset0,@object
	.size		.nv.reservedSmem.offset0,0x4
	.type		.nv.reservedSmem.cap,@object
	.size		.nv.reservedSmem.cap,0x4
	.type		__assertfail,@function
